def attn_fwd(
    Q,
    K,
    V,
    Out,
    Lse,
    sm_scale,
    stride_qz,
    stride_qh,
    stride_qm,
    stride_qk,
    stride_kz,
    stride_kh,
    stride_kn,
    stride_kk,
    stride_vz,
    stride_vh,
    stride_vn,
    stride_vk,
    stride_oz,
    stride_oh,
    stride_om,
    stride_ok,
    seqlen_q,
    seqlen_k,
    BLOCK_M: tl.constexpr,
    BLOCK_N: tl.constexpr,
    HEAD_DIM: tl.constexpr,
    CAUSAL: tl.constexpr,
):
    start_m = tl.program_id(0)
    off_hz = tl.program_id(1)
    q_off = off_hz * stride_qh
    k_off = off_hz * stride_kh
    v_off = off_hz * stride_vh
    offs_m = start_m * BLOCK_M + tl.arange(0, BLOCK_M)
    offs_d = tl.arange(0, HEAD_DIM)
    offs_n = tl.arange(0, BLOCK_N)
    q_ptrs = Q + q_off + offs_m[:, None] * stride_qm + offs_d[None, :] * stride_qk
    k_ptrs = K + k_off + offs_d[:, None] * stride_kk + offs_n[None, :] * stride_kn
    v_ptrs = V + v_off + offs_n[:, None] * stride_vn + offs_d[None, :] * stride_vk
    m_i = tl.full([BLOCK_M], float("-inf"), dtype=tl.float32)
    l_i = tl.zeros([BLOCK_M], dtype=tl.float32) + 1.0
    acc = tl.zeros([BLOCK_M, HEAD_DIM], dtype=tl.float32)
    q = tl.load(q_ptrs)
    acc, l_i, m_i = _attn_fwd_inner(
        acc,
        l_i,
        m_i,
        q,
        k_ptrs,
        v_ptrs,
        sm_scale,
        stride_kn,
        stride_vn,
        start_m,
        seqlen_k,
        BLOCK_M,
        BLOCK_N,
        HEAD_DIM,
        CAUSAL,
    )
    acc = acc / l_i[:, None]
    lse = m_i + tl.math.log2(l_i) / 1.4426950408889634
    o_ptrs = (
        Out
        + off_hz * stride_oh
        + offs_m[:, None] * stride_om
        + offs_d[None, :] * stride_ok
    )
    tl.store(o_ptrs, acc.to(Out.dtype.element_ty))
    tl.store(Lse + off_hz * seqlen_q + offs_m, lse)

# config = {"BLOCK_M": 256, "BLOCK_N": 64, "HEAD_DIM": 128, "arch": "sm_90", "causal": false, "dtype": "bf16", "num_stages": 2, "num_warps": 8}
# arch = sm_90


// ===== COMPILED SASS (sm_90a) =====

	.target	sm_90a

	.elftype	@"ET_EXEC"


//--------------------- .note.nv.tkinfo           --------------------------
	.section	.note.nv.tkinfo,"",@"SHT_NOTE"
	.sectionflags	@"SHF_NOTE_NV_TKINFO"
	.tkinfo
        /*0018*/ 	.word	0x00000002
        /*0030*/ 	.string	""
        /*0030*/ 	.string	"ptxas"
        /*0030*/ 	.string	"Cuda compilation tools, release 13.0, V13.0.88"
        /*0030*/ 	.string	"Build cuda_13.0.r13.0/compiler.36424714_0"
        /*0030*/ 	.string	"-v  -suppress-debug-info  -lineinfo  -arch sm_90a "



//--------------------- .note.nv.cuinfo           --------------------------
	.section	.note.nv.cuinfo,"",@"SHT_NOTE"
	.sectionflags	@"SHF_NOTE_NV_CUINFO"
        /*0018*/ 	.short	0x0002
        /*001a*/ 	.short	0x005a
        /*001c*/ 	.short	0x0082
	.zero		2


//--------------------- .nv.info                  --------------------------
	.section	.nv.info,"",@"SHT_CUDA_INFO"
	.align	4


	//----- nvinfo : EIATTR_REGCOUNT
	.align		4
        /*0000*/ 	.byte	0x04, 0x2f
        /*0002*/ 	.short	(.L_2 - .L_1)
	.align		4
.L_1:
        /*0004*/ 	.word	index@(attn_fwd)
        /*0008*/ 	.word	0x000000ff


	//----- nvinfo : EIATTR_FRAME_SIZE
	.align		4
.L_2:
        /*000c*/ 	.byte	0x04, 0x11
        /*000e*/ 	.short	(.L_4 - .L_3)
	.align		4
.L_3:
        /*0010*/ 	.word	index@(attn_fwd)
        /*0014*/ 	.word	0x00000218


	//----- nvinfo : EIATTR_MIN_STACK_SIZE
	.align		4
.L_4:
        /*0018*/ 	.byte	0x04, 0x12
        /*001a*/ 	.short	(.L_6 - .L_5)
	.align		4
.L_5:
        /*001c*/ 	.word	index@(attn_fwd)
        /*0020*/ 	.word	0x00000218
.L_6:


//--------------------- .nv.compat                --------------------------
	.section	.nv.compat,"",@"SHT_CUDA_COMPAT_INFO"
	.align	4
        /*0000*/ 	.byte	0x02, 0x09, 0x01, 0x00, 0x02, 0x02, 0x04, 0x00, 0x02, 0x05, 0x05, 0x00, 0x03, 0x07, 0x01, 0x01
        /*0010*/ 	.byte	0x02, 0x03, 0x00, 0x00, 0x02, 0x06, 0x01, 0x00, 0x04, 0x0b, 0x08, 0x00, 0x00, 0x00, 0x00, 0x00
        /*0020*/ 	.byte	0x00, 0x00, 0x00, 0x00


//--------------------- .nv.info.attn_fwd         --------------------------
	.section	.nv.info.attn_fwd,"",@"SHT_CUDA_INFO"
	.sectionflags	@""
	.align	4


	//----- nvinfo : EIATTR_CUDA_API_VERSION
	.align		4
        /*0000*/ 	.byte	0x04, 0x37
        /*0002*/ 	.short	(.L_8 - .L_7)
.L_7:
        /*0004*/ 	.word	0x00000082


	//----- nvinfo : EIATTR_KPARAM_INFO
	.align		4
.L_8:
        /*0008*/ 	.byte	0x04, 0x17
        /*000a*/ 	.short	(.L_10 - .L_9)
.L_9:
        /*000c*/ 	.word	0x00000000
        /*0010*/ 	.short	0x0019
        /*0012*/ 	.short	0x0080
        /*0014*/ 	.byte	0x00, 0xf4, 0x21, 0x00


	//----- nvinfo : EIATTR_KPARAM_INFO
	.align		4
.L_10:
        /*0018*/ 	.byte	0x04, 0x17
        /*001a*/ 	.short	(.L_12 - .L_11)
.L_11:
        /*001c*/ 	.word	0x00000000
        /*0020*/ 	.short	0x0018
        /*0022*/ 	.short	0x0078
        /*0024*/ 	.byte	0x00, 0xf4, 0x21, 0x00


	//----- nvinfo : EIATTR_KPARAM_INFO
	.align		4
.L_12:
        /*0028*/ 	.byte	0x04, 0x17
        /*002a*/ 	.short	(.L_14 - .L_13)
.L_13:
        /*002c*/ 	.word	0x00000000
        /*0030*/ 	.short	0x0017
        /*0032*/ 	.short	0x0070
        /*0034*/ 	.byte	0x00, 0xf0, 0x11, 0x00


	//----- nvinfo : EIATTR_KPARAM_INFO
	.align		4
.L_14:
        /*0038*/ 	.byte	0x04, 0x17
        /*003a*/ 	.short	(.L_16 - .L_15)
.L_15:
        /*003c*/ 	.word	0x00000000
        /*0040*/ 	.short	0x0016
        /*0042*/ 	.short	0x006c
        /*0044*/ 	.byte	0x00, 0xf0, 0x11, 0x00


	//----- nvinfo : EIATTR_KPARAM_INFO
	.align		4
.L_16:
        /*0048*/ 	.byte	0x04, 0x17
        /*004a*/ 	.short	(.L_18 - .L_17)
.L_17:
        /*004c*/ 	.word	0x00000000
        /*0050*/ 	.short	0x0015
        /*0052*/ 	.short	0x0068
        /*0054*/ 	.byte	0x00, 0xf0, 0x11, 0x00


	//----- nvinfo : EIATTR_KPARAM_INFO
	.align		4
.L_18:
        /*0058*/ 	.byte	0x04, 0x17
        /*005a*/ 	.short	(.L_20 - .L_19)
.L_19:
        /*005c*/ 	.word	0x00000000
        /*0060*/ 	.short	0x0014
        /*0062*/ 	.short	0x0064
        /*0064*/ 	.byte	0x00, 0xf0, 0x11, 0x00


	//----- nvinfo : EIATTR_KPARAM_INFO
	.align		4
.L_20:
        /*0068*/ 	.byte	0x04, 0x17
        /*006a*/ 	.short	(.L_22 - .L_21)
.L_21:
        /*006c*/ 	.word	0x00000000
        /*0070*/ 	.short	0x0013
        /*0072*/ 	.short	0x0060
        /*0074*/ 	.byte	0x00, 0xf0, 0x11, 0x00


	//----- nvinfo : EIATTR_KPARAM_INFO
	.align		4
.L_22:
        /*0078*/ 	.byte	0x04, 0x17
        /*007a*/ 	.short	(.L_24 - .L_23)
.L_23:
        /*007c*/ 	.word	0x00000000
        /*0080*/ 	.short	0x0012
        /*0082*/ 	.short	0x005c
        /*0084*/ 	.byte	0x00, 0xf0, 0x11, 0x00


	//----- nvinfo : EIATTR_KPARAM_INFO
	.align		4
.L_24:
        /*0088*/ 	.byte	0x04, 0x17
        /*008a*/ 	.short	(.L_26 - .L_25)
.L_25:
        /*008c*/ 	.word	0x00000000
        /*0090*/ 	.short	0x0011
        /*0092*/ 	.short	0x0058
        /*0094*/ 	.byte	0x00, 0xf0, 0x11, 0x00


	//----- nvinfo : EIATTR_KPARAM_INFO
	.align		4
.L_26:
        /*0098*/ 	.byte	0x04, 0x17
        /*009a*/ 	.short	(.L_28 - .L_27)
.L_27:
        /*009c*/ 	.word	0x00000000
        /*00a0*/ 	.short	0x0010
        /*00a2*/ 	.short	0x0054
        /*00a4*/ 	.byte	0x00, 0xf0, 0x11, 0x00


	//----- nvinfo : EIATTR_KPARAM_INFO
	.align		4
.L_28:
        /*00a8*/ 	.byte	0x04, 0x17
        /*00aa*/ 	.short	(.L_30 - .L_29)
.L_29:
        /*00ac*/ 	.word	0x00000000
        /*00b0*/ 	.short	0x000f
        /*00b2*/ 	.short	0x0050
        /*00b4*/ 	.byte	0x00, 0xf0, 0x11, 0x00


	//----- nvinfo : EIATTR_KPARAM_INFO
	.align		4
.L_30:
        /*00b8*/ 	.byte	0x04, 0x17
        /*00ba*/ 	.short	(.L_32 - .L_31)
.L_31:
        /*00bc*/ 	.word	0x00000000
        /*00c0*/ 	.short	0x000e
        /*00c2*/ 	.short	0x004c
        /*00c4*/ 	.byte	0x00, 0xf0, 0x11, 0x00


	//----- nvinfo : EIATTR_KPARAM_INFO
	.align		4
.L_32:
        /*00c8*/ 	.byte	0x04, 0x17
        /*00ca*/ 	.short	(.L_34 - .L_33)
.L_33:
        /*00cc*/ 	.word	0x00000000
        /*00d0*/ 	.short	0x000d
        /*00d2*/ 	.short	0x0048
        /*00d4*/ 	.byte	0x00, 0xf0, 0x11, 0x00


	//----- nvinfo : EIATTR_KPARAM_INFO
	.align		4
.L_34:
        /*00d8*/ 	.byte	0x04, 0x17
        /*00da*/ 	.short	(.L_36 - .L_35)
.L_35:
        /*00dc*/ 	.word	0x00000000
        /*00e0*/ 	.short	0x000c
        /*00e2*/ 	.short	0x0044
        /*00e4*/ 	.byte	0x00, 0xf0, 0x11, 0x00


	//----- nvinfo : EIATTR_KPARAM_INFO
	.align		4
.L_36:
        /*00e8*/ 	.byte	0x04, 0x17
        /*00ea*/ 	.short	(.L_38 - .L_37)
.L_37:
        /*00ec*/ 	.word	0x00000000
        /*00f0*/ 	.short	0x000b
        /*00f2*/ 	.short	0x0040
        /*00f4*/ 	.byte	0x00, 0xf0, 0x11, 0x00


	//----- nvinfo : EIATTR_KPARAM_INFO
	.align		4
.L_38:
        /*00f8*/ 	.byte	0x04, 0x17
        /*00fa*/ 	.short	(.L_40 - .L_39)
.L_39:
        /*00fc*/ 	.word	0x00000000
        /*0100*/ 	.short	0x000a
        /*0102*/ 	.short	0x003c
        /*0104*/ 	.byte	0x00, 0xf0, 0x11, 0x00


	//----- nvinfo : EIATTR_KPARAM_INFO
	.align		4
.L_40:
        /*0108*/ 	.byte	0x04, 0x17
        /*010a*/ 	.short	(.L_42 - .L_41)
.L_41:
        /*010c*/ 	.word	0x00000000
        /*0110*/ 	.short	0x0009
        /*0112*/ 	.short	0x0038
        /*0114*/ 	.byte	0x00, 0xf0, 0x11, 0x00


	//----- nvinfo : EIATTR_KPARAM_INFO
	.align		4
.L_42:
        /*0118*/ 	.byte	0x04, 0x17
        /*011a*/ 	.short	(.L_44 - .L_43)
.L_43:
        /*011c*/ 	.word	0x00000000
        /*0120*/ 	.short	0x0008
        /*0122*/ 	.short	0x0034
        /*0124*/ 	.byte	0x00, 0xf0, 0x11, 0x00


	//----- nvinfo : EIATTR_KPARAM_INFO
	.align		4
.L_44:
        /*0128*/ 	.byte	0x04, 0x17
        /*012a*/ 	.short	(.L_46 - .L_45)
.L_45:
        /*012c*/ 	.word	0x00000000
        /*0130*/ 	.short	0x0007
        /*0132*/ 	.short	0x0030
        /*0134*/ 	.byte	0x00, 0xf0, 0x11, 0x00


	//----- nvinfo : EIATTR_KPARAM_INFO
	.align		4
.L_46:
        /*0138*/ 	.byte	0x04, 0x17
        /*013a*/ 	.short	(.L_48 - .L_47)
.L_47:
        /*013c*/ 	.word	0x00000000
        /*0140*/ 	.short	0x0006
        /*0142*/ 	.short	0x002c
        /*0144*/ 	.byte	0x00, 0xf0, 0x11, 0x00


	//----- nvinfo : EIATTR_KPARAM_INFO
	.align		4
.L_48:
        /*0148*/ 	.byte	0x04, 0x17
        /*014a*/ 	.short	(.L_50 - .L_49)
.L_49:
        /*014c*/ 	.word	0x00000000
        /*0150*/ 	.short	0x0005
        /*0152*/ 	.short	0x0028
        /*0154*/ 	.byte	0x00, 0xf0, 0x11, 0x00


	//----- nvinfo : EIATTR_KPARAM_INFO
	.align		4
.L_50:
        /*0158*/ 	.byte	0x04, 0x17
        /*015a*/ 	.short	(.L_52 - .L_51)
.L_51:
        /*015c*/ 	.word	0x00000000
        /*0160*/ 	.short	0x0004
        /*0162*/ 	.short	0x0020
        /*0164*/ 	.byte	0x00, 0xf4, 0x21, 0x00


	//----- nvinfo : EIATTR_KPARAM_INFO
	.align		4
.L_52:
        /*0168*/ 	.byte	0x04, 0x17
        /*016a*/ 	.short	(.L_54 - .L_53)
.L_53:
        /*016c*/ 	.word	0x00000000
        /*0170*/ 	.short	0x0003
        /*0172*/ 	.short	0x0018
        /*0174*/ 	.byte	0x00, 0xf4, 0x21, 0x00


	//----- nvinfo : EIATTR_KPARAM_INFO
	.align		4
.L_54:
        /*0178*/ 	.byte	0x04, 0x17
        /*017a*/ 	.short	(.L_56 - .L_55)
.L_55:
        /*017c*/ 	.word	0x00000000
        /*0180*/ 	.short	0x0002
        /*0182*/ 	.short	0x0010
        /*0184*/ 	.byte	0x00, 0xf4, 0x21, 0x00


	//----- nvinfo : EIATTR_KPARAM_INFO
	.align		4
.L_56:
        /*0188*/ 	.byte	0x04, 0x17
        /*018a*/ 	.short	(.L_58 - .L_57)
.L_57:
        /*018c*/ 	.word	0x00000000
        /*0190*/ 	.short	0x0001
        /*0192*/ 	.short	0x0008
        /*0194*/ 	.byte	0x00, 0xf4, 0x21, 0x00


	//----- nvinfo : EIATTR_KPARAM_INFO
	.align		4
.L_58:
        /*0198*/ 	.byte	0x04, 0x17
        /*019a*/ 	.short	(.L_60 - .L_59)
.L_59:
        /*019c*/ 	.word	0x00000000
        /*01a0*/ 	.short	0x0000
        /*01a2*/ 	.short	0x0000
        /*01a4*/ 	.byte	0x00, 0xf4, 0x21, 0x00


	//----- nvinfo : EIATTR_SPARSE_MMA_MASK
	.align		4
.L_60:
        /*01a8*/ 	.byte	0x03, 0x50
        /*01aa*/ 	.short	0x0000


	//----- nvinfo : EIATTR_MAXREG_COUNT
	.align		4
        /*01ac*/ 	.byte	0x03, 0x1b
        /*01ae*/ 	.short	0x00ff


	//----- nvinfo : EIATTR_NUM_BARRIERS
	.align		4
        /*01b0*/ 	.byte	0x02, 0x4c
        /*01b2*/ 	.byte	0x01
	.zero		1


	//----- nvinfo : EIATTR_ANNOTATIONS
	.align		4
        /*01b4*/ 	.byte	0x04, 0x55
        /*01b6*/ 	.short	(.L_62 - .L_61)


	//   ....[0]....
.L_61:
        /*01b8*/ 	.word	0x00000001
        /*01bc*/ 	.byte	0x20, 0x34, 0x00, 0x00, 0x01, 0x00, 0x00, 0x00, 0xd0, 0x36, 0x00, 0x00, 0x01, 0x00, 0x00, 0x00
        /* <DEDUP_REMOVED lines=72> */
        /*064c*/ 	.byte	0x60, 0x80, 0x00, 0x00, 0x01, 0x00, 0x00, 0x00, 0x70, 0x80, 0x00, 0x00


	//----- nvinfo : EIATTR_MERCURY_ISA_VERSION
	.align		4
.L_62:
        /*0658*/ 	.byte	0x03, 0x5f
        /*065a*/ 	.short	0x0101


	//----- nvinfo : EIATTR_COOP_GROUP_MASK_REGIDS
	.align		4
        /*065c*/ 	.byte	0x04, 0x29
        /*065e*/ 	.short	(.L_64 - .L_63)


	//   ....[0]....
.L_63:
        /*0660*/ 	.word	0xffffffff


	//   ....[1]....
        /*0664*/ 	.word	0xffffffff


	//   ....[2]....
        /*0668*/ 	.word	0xffffffff


	//   ....[3]....
        /*066c*/ 	.word	0xffffffff


	//   ....[4]....
        /*0670*/ 	.word	0xffffffff


	//   ....[5]....
        /*0674*/ 	.word	0xffffffff


	//   ....[6]....
        /*0678*/ 	.word	0xffffffff


	//   ....[7]....
        /*067c*/ 	.word	0xffffffff


	//   ....[8]....
        /*0680*/ 	.word	0xffffffff


	//   ....[9]....
        /*0684*/ 	.word	0xffffffff


	//   ....[10]....
        /*0688*/ 	.word	0xffffffff


	//   ....[11]....
        /*068c*/ 	.word	0xffffffff


	//   ....[12]....
        /*0690*/ 	.word	0xffffffff


	//   ....[13]....
        /*0694*/ 	.word	0xffffffff


	//   ....[14]....
        /*0698*/ 	.word	0xffffffff


	//   ....[15]....
        /*069c*/ 	.word	0xffffffff


	//----- nvinfo : EIATTR_COOP_GROUP_INSTR_OFFSETS
	.align		4
.L_64:
        /*06a0*/ 	.byte	0x04, 0x28
        /*06a2*/ 	.short	(.L_66 - .L_65)


	//   ....[0]....
.L_65:
        /*06a4*/ 	.word	0x00005d10


	//   ....[1]....
        /*06a8*/ 	.word	0x00005e30


	//   ....[2]....
        /*06ac*/ 	.word	0x000061f0


	//   ....[3]....
        /*06b0*/ 	.word	0x000062e0


	//   ....[4]....
        /*06b4*/ 	.word	0x00006510


	//   ....[5]....
        /*06b8*/ 	.word	0x000065b0


	//   ....[6]....
        /*06bc*/ 	.word	0x000067a0


	//   ....[7]....
        /*06c0*/ 	.word	0x000067c0


	//   ....[8]....
        /*06c4*/ 	.word	0x00008390


	//   ....[9]....
        /*06c8*/ 	.word	0x000083b0


	//   ....[10]....
        /*06cc*/ 	.word	0x000083c0


	//   ....[11]....
        /*06d0*/ 	.word	0x000083d0


	//   ....[12]....
        /*06d4*/ 	.word	0x000083f0


	//   ....[13]....
        /*06d8*/ 	.word	0x00008430


	//   ....[14]....
        /*06dc*/ 	.word	0x00008440


	//   ....[15]....
        /*06e0*/ 	.word	0x00008450


	//----- nvinfo : EIATTR_EXIT_INSTR_OFFSETS
	.align		4
.L_66:
        /*06e4*/ 	.byte	0x04, 0x1c
        /*06e6*/ 	.short	(.L_68 - .L_67)


	//   ....[0]....
.L_67:
        /*06e8*/ 	.word	0x0000e540


	//----- nvinfo : EIATTR_REQNTID
	.align		4
.L_68:
        /*06ec*/ 	.byte	0x04, 0x10
        /*06ee*/ 	.short	(.L_70 - .L_69)
.L_69:
        /*06f0*/ 	.word	0x00000100
        /*06f4*/ 	.word	0x00000001
        /*06f8*/ 	.word	0x00000001


	//----- nvinfo : EIATTR_CBANK_PARAM_SIZE
	.align		4
.L_70:
        /*06fc*/ 	.byte	0x03, 0x19
        /*06fe*/ 	.short	0x0088


	//----- nvinfo : EIATTR_PARAM_CBANK
	.align		4
        /*0700*/ 	.byte	0x04, 0x0a
        /*0702*/ 	.short	(.L_72 - .L_71)
	.align		4
.L_71:
        /*0704*/ 	.word	index@(.nv.constant0.attn_fwd)
        /*0708*/ 	.short	0x0210
        /*070a*/ 	.short	0x0088


	//----- nvinfo : EIATTR_SW_WAR
	.align		4
.L_72:
        /*070c*/ 	.byte	0x04, 0x36
        /*070e*/ 	.short	(.L_74 - .L_73)
.L_73:
        /*0710*/ 	.word	0x00000008
.L_74:


//--------------------- .nv.callgraph             --------------------------
	.section	.nv.callgraph,"",@"SHT_CUDA_CALLGRAPH"
	.align	4
	.sectionentsize	8
	.align		4
        /*0000*/ 	.word	0x00000000
	.align		4
        /*0004*/ 	.word	0xffffffff
	.align		4
        /*0008*/ 	.word	0x00000000
	.align		4
        /*000c*/ 	.word	0xfffffffe
	.align		4
        /*0010*/ 	.word	0x00000000
	.align		4
        /*0014*/ 	.word	0xfffffffd
	.align		4
        /*0018*/ 	.word	0x00000000
	.align		4
        /*001c*/ 	.word	0xfffffffc


//--------------------- .nv.constant4             --------------------------
	.section	.nv.constant4,"a",@progbits
	.align	8
	.align		8
.nv.constant4:
        /*0000*/ 	.dword	_$_str


//--------------------- .text.attn_fwd            --------------------------
	.section	.text.attn_fwd,"ax",@progbits
	.align	128
        .global         attn_fwd
        .type           attn_fwd,@function
        .size           attn_fwd,(.L_x_3 - attn_fwd)
        .other          attn_fwd,@"STO_CUDA_ENTRY STV_DEFAULT"
attn_fwd:
.text.attn_fwd:
[----:B------:R-:W0:Y:S01]  /*0000*/  LDC R1, c[0x0][0x28] ;  /* 0x00000a00ff017b82 */ /* 0x000e220000000800 */
[----:B------:R-:W1:Y:S07]  /*0010*/  S2R R248, SR_TID.X ;  /* 0x0000000000f87919 */ /* 0x000e6e0000002100 */
[----:B------:R-:W2:Y:S01]  /*0020*/  S2UR UR6, SR_CTAID.Y ;  /* 0x00000000000679c3 */ /* 0x000ea20000002600 */
[----:B------:R-:W-:Y:S01]  /*0030*/  ULDC.64 UR4, c[0x0][0x240] ;  /* 0x0000900000047ab9 */ /* 0x000fe20000000a00 */
[----:B------:R-:W-:Y:S01]  /*0040*/  ULDC.64 UR40, c[0x0][0x208] ;  /* 0x0000820000287ab9 */ /* 0x000fe20000000a00 */
[----:B------:R-:W3:Y:S01]  /*0050*/  S2R R3, SR_CTAID.X ;  /* 0x0000000000037919 */ /* 0x000ee20000002500 */
[----:B0-----:R-:W-:-:S04]  /*0060*/  IADD3 R1, R1, -0x218, RZ ;  /* 0xfffffde801017810 */ /* 0x001fc80007ffe0ff */
[----:B------:R-:W0:Y:S08]  /*0070*/  LDC.64 R4, c[0x0][0x210] ;  /* 0x00008400ff047b82 */ /* 0x000e300000000a00 */
[----:B------:R-:W4:Y:S01]  /*0080*/  LDC R15, c[0x0][0x248] ;  /* 0x00009200ff0f7b82 */ /* 0x000f220000000800 */
[----:B--2---:R-:W-:-:S07]  /*0090*/  UIMAD UR4, UR6, UR4, URZ ;  /* 0x00000004060472a4 */ /* 0x004fce000f8e023f */
[----:B------:R-:W2:Y:S01]  /*00a0*/  LDC R250, c[0x0][0x280] ;  /* 0x0000a000fffa7b82 */ /* 0x000ea20000000800 */
[----:B------:R-:W-:Y:S01]  /*00b0*/  USHF.L.U32 UR7, UR4, 0x1, URZ ;  /* 0x0000000104077899 */ /* 0x000fe2000800063f */
[----:B-1----:R-:W-:-:S04]  /*00c0*/  LOP3.LUT R0, R248, 0xff, RZ, 0xc0, !PT ;  /* 0x000000fff8007812 */ /* 0x002fc800078ec0ff */
[----:B---3--:R-:W-:-:S05]  /*00d0*/  LEA R2, R3, R0, 0x8 ;  /* 0x0000000003027211 */ /* 0x008fca00078e40ff */
[----:B------:R-:W-:Y:S01]  /*00e0*/  IMAD R0, R2, UR5, RZ ;  /* 0x0000000502007c24 */ /* 0x000fe2000f8e02ff */
[----:B------:R-:W-:Y:S01]  /*00f0*/  UIMAD.WIDE UR4, UR4, 0x2, URZ ;  /* 0x00000002040478a5 */ /* 0x000fe2000f8e023f */
[----:B----4-:R-:W-:-:S03]  /*0100*/  SHF.L.U32 R3, R15, 0x3, RZ ;  /* 0x000000030f037819 */ /* 0x010fc600000006ff */
[C---:B------:R-:W-:Y:S01]  /*0110*/  SHF.L.U32 R241, R0.reuse, 0x1, RZ ;  /* 0x0000000100f17819 */ /* 0x040fe200000006ff */
[----:B------:R-:W-:-:S03]  /*0120*/  IMAD.HI R0, R0, 0x2, RZ ;  /* 0x0000000200007827 */ /* 0x000fc600078e02ff */
[----:B0-----:R-:W-:-:S04]  /*0130*/  IADD3 R240, P0, P1, R241, UR7, R4 ;  /* 0x00000007f1f07c10 */ /* 0x001fc8000f91e004 */
[----:B------:R-:W-:Y:S01]  /*0140*/  IADD3.X R241, R0, UR5, R5, P0, P1 ;  /* 0x0000000500f17c10 */ /* 0x000fe200087e2405 */
[C---:B------:R-:W-:Y:S01]  /*0150*/  IMAD.SHL.U32 R5, R15.reuse, 0x10, RZ ;  /* 0x000000100f057824 */ /* 0x040fe200078e00ff */
[CC--:B------:R-:W-:Y:S01]  /*0160*/  LEA R2, P0, R15.reuse, R240.reuse, 0x4 ;  /* 0x000000f00f027211 */ /* 0x0c0fe200078020ff */
[C---:B------:R-:W-:Y:S01]  /*0170*/  IMAD R19, R15.reuse, 0x90, RZ ;  /* 0x000000900f137824 */ /* 0x040fe200078e02ff */
[C---:B------:R-:W-:Y:S01]  /*0180*/  SHF.L.U32 R9, R15.reuse, 0x6, RZ ;  /* 0x000000060f097819 */ /* 0x040fe200000006ff */
[----:B------:R-:W-:Y:S01]  /*0190*/  IMAD R205, R15, 0x48, RZ ;  /* 0x000000480fcd7824 */ /* 0x000fe200078e02ff */
[-C--:B------:R-:W-:Y:S01]  /*01a0*/  LEA.HI.X.SX32 R3, R3, R241.reuse, 0x1, P0 ;  /* 0x000000f103037211 */ /* 0x080fe200000f0eff */
[C---:B------:R-:W-:Y:S01]  /*01b0*/  IMAD R11, R15.reuse, 0xa, RZ ;  /* 0x0000000a0f0b7824 */ /* 0x040fe200078e02ff */
[CC--:B------:R-:W-:Y:S01]  /*01c0*/  LEA R4, P0, R15.reuse, R240.reuse, 0x5 ;  /* 0x000000f00f047211 */ /* 0x0c0fe200078028ff */
[C---:B------:R-:W-:Y:S01]  /*01d0*/  IMAD R17, R15.reuse, 0x14, RZ ;  /* 0x000000140f117824 */ /* 0x040fe200078e02ff */
[CC--:B------:R-:W-:Y:S01]  /*01e0*/  LEA R12, P2, R15.reuse, R240.reuse, 0x7 ;  /* 0x000000f00f0c7211 */ /* 0x0c0fe200078438ff */
[----:B------:R-:W-:Y:S01]  /*01f0*/  IMAD R21, R15, 0x28, RZ ;  /* 0x000000280f157824 */ /* 0x000fe200078e02ff */
[----:B------:R-:W-:Y:S01]  /*0200*/  LEA.HI.X.SX32 R5, R5, R241, 0x1, P0 ;  /* 0x000000f105057211 */ /* 0x000fe200000f0eff */
[----:B------:R-:W3:Y:S01]  /*0210*/  LDG.E.U16 R3, desc[UR40][R2.64] ;  /* 0x0000002802037981 */ /* 0x000ee2000c1e1500 */
[----:B------:R-:W-:-:S02]  /*0220*/  IADD3 R18, P0, R19, R240, RZ ;  /* 0x000000f013127210 */ /* 0x000fc40007f1e0ff */
[C---:B------:R-:W-:Y:S01]  /*0230*/  SHF.L.U32 R7, R15.reuse, 0x5, RZ ;  /* 0x000000050f077819 */ /* 0x040fe200000006ff */
[C---:B------:R-:W-:Y:S01]  /*0240*/  IMAD R23, R15.reuse, 0x50, RZ ;  /* 0x000000500f177824 */ /* 0x040fe200078e02ff */
[CC--:B------:R-:W-:Y:S01]  /*0250*/  LEA R6, P1, R15.reuse, R240.reuse, 0x6 ;  /* 0x000000f00f067211 */ /* 0x0c0fe200078230ff */
[----:B------:R-:W-:Y:S01]  /*0260*/  IMAD R233, R15, 0xc0, RZ ;  /* 0x000000c00fe97824 */ /* 0x000fe200078e02ff */
[-C--:B------:R-:W-:Y:S01]  /*0270*/  LEA.HI.X.SX32 R13, R9, R241.reuse, 0x1, P2 ;  /* 0x000000f1090d7211 */ /* 0x080fe200010f0eff */
[----:B------:R-:W-:Y:S01]  /*0280*/  IMAD R9, R15, 0x5, RZ ;  /* 0x000000050f097824 */ /* 0x000fe200078e02ff */
[-C--:B------:R-:W-:Y:S01]  /*0290*/  LEA.HI.X.SX32 R19, R205, R241.reuse, 0x1, P0 ;  /* 0x000000f1cd137211 */ /* 0x080fe200000f0eff */
[----:B------:R0:W4:Y:S01]  /*02a0*/  LDG.E.U16 R2, desc[UR40][R4.64] ;  /* 0x0000002804027981 */ /* 0x000122000c1e1500 */
[-C--:B------:R-:W-:Y:S02]  /*02b0*/  IADD3 R8, P0, R11, R240.reuse, RZ ;  /* 0x000000f00b087210 */ /* 0x080fe40007f1e0ff */
[-C--:B------:R-:W-:Y:S01]  /*02c0*/  LEA.HI.X.SX32 R7, R7, R241.reuse, 0x1, P1 ;  /* 0x000000f107077211 */ /* 0x080fe200008f0eff */
[----:B------:R1:W5:Y:S01]  /*02d0*/  LDG.E.U16 R244, desc[UR40][R12.64] ;  /* 0x000000280cf47981 */ /* 0x000362000c1e1500 */
[-C--:B------:R-:W-:Y:S01]  /*02e0*/  IADD3 R10, P1, R17, R240.reuse, RZ ;  /* 0x000000f0110a7210 */ /* 0x080fe20007f3e0ff */
[----:B------:R-:W-:Y:S01]  /*02f0*/  IMAD R195, R15, 0x60, RZ ;  /* 0x000000600fc37824 */ /* 0x000fe200078e02ff */
[-C--:B------:R-:W-:Y:S01]  /*0300*/  LEA.HI.X.SX32 R9, R9, R241.reuse, 0x1, P0 ;  /* 0x000000f109097211 */ /* 0x080fe200000f0eff */
[C---:B------:R-:W-:Y:S01]  /*0310*/  IMAD R231, R15.reuse, 0xd0, RZ ;  /* 0x000000d00fe77824 */ /* 0x040fe200078e02ff */
[----:B------:R2:W5:Y:S01]  /*0320*/  LDG.E.U16 R243, desc[UR40][R18.64] ;  /* 0x0000002812f37981 */ /* 0x000562000c1e1500 */
[----:B0-----:R-:W-:Y:S01]  /*0330*/  IMAD R5, R15, 0xa0, RZ ;  /* 0x000000a00f057824 */ /* 0x001fe200078e02ff */
[-C--:B------:R-:W-:Y:S01]  /*0340*/  IADD3 R16, P2, R23, R240.reuse, RZ ;  /* 0x000000f017107210 */ /* 0x080fe20007f5e0ff */
[----:B------:R-:W-:Y:S01]  /*0350*/  IMAD R217, R15, 0x70, RZ ;  /* 0x000000700fd97824 */ /* 0x000fe200078e02ff */
[-C--:B------:R-:W-:Y:S01]  /*0360*/  LEA.HI.X.SX32 R11, R11, R241.reuse, 0x1, P1 ;  /* 0x000000f10b0b7211 */ /* 0x080fe200008f0eff */
[----:B------:R-:W-:Y:S01]  /*0370*/  IMAD R229, R15, 0xe0, RZ ;  /* 0x000000e00fe57824 */ /* 0x000fe200078e02ff */
[-C--:B-1----:R-:W-:Y:S01]  /*0380*/  IADD3 R12, P0, R21, R240.reuse, RZ ;  /* 0x000000f0150c7210 */ /* 0x082fe20007f1e0ff */
[----:B------:R-:W-:Y:S01]  /*0390*/  IMAD R235, R15, 0xf0, RZ ;  /* 0x000000f00feb7824 */ /* 0x000fe200078e02ff */
[-C--:B------:R-:W-:Y:S01]  /*03a0*/  IADD3 R232, P4, R233, R240.reuse, RZ ;  /* 0x000000f0e9e87210 */ /* 0x080fe20007f9e0ff */
[----:B------:R-:W-:Y:S01]  /*03b0*/  IMAD R129, R15, 0x30, RZ ;  /* 0x000000300f817824 */ /* 0x000fe200078e02ff */
[-C--:B--2---:R-:W-:Y:S01]  /*03c0*/  IADD3 R18, P1, R5, R240.reuse, RZ ;  /* 0x000000f005127210 */ /* 0x084fe20007f3e0ff */
[----:B------:R-:W-:Y:S01]  /*03d0*/  IMAD R215, R15, 0x68, RZ ;  /* 0x000000680fd77824 */ /* 0x000fe200078e02ff */
[-C--:B------:R-:W-:Y:S01]  /*03e0*/  LEA.HI.X.SX32 R13, R17, R241.reuse, 0x1, P0 ;  /* 0x000000f1110d7211 */ /* 0x080fe200000f0eff */
[----:B------:R-:W-:Y:S01]  /*03f0*/  IMAD R201, R15, 0x38, RZ ;  /* 0x000000380fc97824 */ /* 0x000fe200078e02ff */
[-C--:B------:R-:W-:Y:S01]  /*0400*/  LEA.HI.X.SX32 R17, R21, R241.reuse, 0x1, P2 ;  /* 0x000000f115117211 */ /* 0x080fe200010f0eff */
[----:B------:R-:W-:Y:S01]  /*0410*/  IMAD R221, R15, 0xa2, RZ ;  /* 0x000000a20fdd7824 */ /* 0x000fe200078e02ff */
[-C--:B------:R-:W-:Y:S01]  /*0420*/  IADD3 R230, P5, R231, R240.reuse, RZ ;  /* 0x000000f0e7e67210 */ /* 0x080fe20007fbe0ff */
[----:B------:R-:W-:Y:S01]  /*0430*/  IMAD R227, R15, 0xc2, RZ ;  /* 0x000000c20fe37824 */ /* 0x000fe200078e02ff */
[-C--:B------:R-:W-:Y:S01]  /*0440*/  IADD3 R234, P6, R195, R240.reuse, RZ ;  /* 0x000000f0c3ea7210 */ /* 0x080fe20007fde0ff */
        /* <DEDUP_REMOVED lines=8> */
[----:B------:R0:W2:Y:S01]  /*04d0*/  LDG.E.U16 R242, desc[UR40][R16.64] ;  /* 0x0000002810f27981 */ /* 0x0000a2000c1e1500 */
        /* <DEDUP_REMOVED lines=9> */
[----:B0-----:R-:W-:Y:S01]  /*0570*/  IMAD R16, R15, 0x69, RZ ;  /* 0x000000690f107824 */ /* 0x001fe200078e02ff */
[-C--:B------:R-:W-:Y:S01]  /*0580*/  IADD3 R220, P5, R221, R240.reuse, RZ ;  /* 0x000000f0dddc7210 */ /* 0x080fe20007fbe0ff */
[----:B------:R-:W-:Y:S01]  /*0590*/  IMAD R173, R15, 0x22, RZ ;  /* 0x000000220fad7824 */ /* 0x000fe200078e02ff */
[-C--:B------:R-:W-:Y:S01]  /*05a0*/  LEA.HI.X.SX32 R129, R201, R241.reuse, 0x1, P4 ;  /* 0x000000f1c9817211 */ /* 0x080fe200020f0eff */
[----:B------:R-:W-:Y:S01]  /*05b0*/  IMAD R68, R15, 0x18, RZ ;  /* 0x000000180f447824 */ /* 0x000fe200078e02ff */
[-C--:B------:R-:W-:Y:S01]  /*05c0*/  IADD3 R216, P4, R227, R240.reuse, RZ ;  /* 0x000000f0e3d87210 */ /* 0x080fe20007f9e0ff */
[----:B------:R-:W-:Y:S01]  /*05d0*/  IMAD R225, R15, 0x82, RZ ;  /* 0x000000820fe17824 */ /* 0x000fe200078e02ff */
[-C--:B------:R-:W-:Y:S01]  /*05e0*/  LEA.HI.X.SX32 R229, R217, R241.reuse, 0x1, P1 ;  /* 0x000000f1d9e57211 */ /* 0x080fe200008f0eff */
[C---:B------:R-:W-:Y:S01]  /*05f0*/  IMAD R223, R15.reuse, 0x92, RZ ;  /* 0x000000920fdf7824 */ /* 0x040fe200078e02ff */
        /* <DEDUP_REMOVED lines=14> */
[-C--:B------:R-:W-:Y:S01]  /*06e0*/  IADD3 R210, P4, R189, R240.reuse, RZ ;  /* 0x000000f0bdd27210 */ /* 0x080fe20007f9e0ff */
[C---:B------:R-:W-:Y:S01]  /*06f0*/  IMAD R181, R15.reuse, 0x52, RZ ;  /* 0x000000520fb57824 */ /* 0x040fe200078e02ff */
[-C--:B------:R-:W-:Y:S01]  /*0700*/  LEA.HI.X.SX32 R215, R16, R241.reuse, 0x1, P1 ;  /* 0x000000f110d77211 */ /* 0x080fe200008f0eff */
[----:B------:R-:W5:Y:S01]  /*0710*/  LDG.E.U16 R245, desc[UR40][R6.64] ;  /* 0x0000002806f57981 */ /* 0x000f62000c1e1500 */
[-C--:B------:R-:W-:Y:S01]  /*0720*/  LEA.HI.X.SX32 R239, R64, R241.reuse, 0x1, P0 ;  /* 0x000000f140ef7211 */ /* 0x080fe200000f0eff */
[----:B------:R-:W-:Y:S01]  /*0730*/  IMAD R207, R15, 0x49, RZ ;  /* 0x000000490fcf7824 */ /* 0x000fe200078e02ff */
[-C--:B------:R-:W-:Y:S01]  /*0740*/  IADD3 R208, P1, R173, R240.reuse, RZ ;  /* 0x000000f0add07210 */ /* 0x080fe20007f3e0ff */
[----:B------:R-:W-:Y:S01]  /*0750*/  IMAD R196, R15, 0xf2, RZ ;  /* 0x000000f20fc47824 */ /* 0x000fe200078e02ff */
[-C--:B------:R-:W-:Y:S01]  /*0760*/  IADD3 R224, P0, R225, R240.reuse, RZ ;  /* 0x000000f0e1e07210 */ /* 0x080fe20007f1e0ff */
[C---:B------:R-:W-:Y:S01]  /*0770*/  IMAD R193, R15.reuse, 0x21, RZ ;  /* 0x000000210fc17824 */ /* 0x040fe200078e02ff */
[-C--:B------:R-:W-:Y:S01]  /*0780*/  LEA.HI.X.SX32 R237, R68, R241.reuse, 0x1, P3 ;  /* 0x000000f144ed7211 */ /* 0x080fe200018f0eff */
[----:B------:R-:W-:Y:S01]  /*0790*/  IMAD R133, R15, 0x32, RZ ;  /* 0x000000320f857824 */ /* 0x000fe200078e02ff */
[-C--:B------:R-:W-:Y:S01]  /*07a0*/  IADD3 R222, P3, R223, R240.reuse, RZ ;  /* 0x000000f0dfde7210 */ /* 0x080fe20007f7e0ff */
[----:B------:R0:W4:Y:S01]  /*07b0*/  LDG.E.U16 R7, desc[UR40][R18.64] ;  /* 0x0000002812077981 */ /* 0x000122000c1e1500 */
[-C--:B------:R-:W-:Y:S01]  /*07c0*/  LEA.HI.X.SX32 R219, R211, R241.reuse, 0x1, P6 ;  /* 0x000000f1d3db7211 */ /* 0x080fe200030f0eff */
[C---:B------:R-:W-:Y:S01]  /*07d0*/  IMAD R197, R15.reuse, 0x29, RZ ;  /* 0x000000290fc57824 */ /* 0x040fe200078e02ff */
[-C--:B------:R-:W-:Y:S01]  /*07e0*/  LEA.HI.X.SX32 R227, R120, R241.reuse, 0x1, P2 ;  /* 0x000000f178e37211 */ /* 0x080fe200010f0eff */
[----:B------:R-:W-:Y:S01]  /*07f0*/  IMAD R175, R15, 0x72, RZ ;  /* 0x000000720faf7824 */ /* 0x000fe200078e02ff */
[-C--:B------:R-:W-:Y:S01]  /*0800*/  LEA.HI.X.SX32 R211, R99, R241.reuse, 0x1, P4 ;  /* 0x000000f163d37211 */ /* 0x080fe200020f0eff */
[----:B------:R1:W2:Y:S01]  /*0810*/  LDG.E.U16 R4, desc[UR40][R8.64] ;  /* 0x0000002808047981 */ /* 0x0002a2000c1e1500 */
[-C--:B------:R-:W-:Y:S01]  /*0820*/  IADD3 R212, P2, R212, R240.reuse, RZ ;  /* 0x000000f0d4d47210 */ /* 0x080fe20007f5e0ff */
[----:B------:R-:W-:Y:S01]  /*0830*/  IMAD R22, R15, 0x79, RZ ;  /* 0x000000790f167824 */ /* 0x000fe200078e02ff */
[----:B------:R-:W-:Y:S01]  /*0840*/  IADD3 R204, P4, R185, R240, RZ ;  /* 0x000000f0b9cc7210 */ /* 0x000fe20007f9e0ff */
[----:B0-----:R-:W-:Y:S01]  /*0850*/  IMAD R18, R15, 0x71, RZ ;  /* 0x000000710f127824 */ /* 0x001fe200078e02ff */
[-C--:B------:R-:W-:Y:S01]  /*0860*/  LEA.HI.X.SX32 R209, R165, R241.reuse, 0x1, P1 ;  /* 0x000000f1a5d17211 */ /* 0x080fe200008f0eff */
[----:B------:R0:W2:Y:S01]  /*0870*/  LDG.E.U16 R6, desc[UR40][R10.64] ;  /* 0x000000280a067981 */ /* 0x0000a2000c1e1500 */
[----:B------:R-:W-:-:S02]  /*0880*/  LEA.HI.X.SX32 R225, R203, R241, 0x1, P0 ;  /* 0x000000f1cbe17211 */ /* 0x000fc400000f0eff */
[-C--:B------:R-:W-:Y:S01]  /*0890*/  IADD3 R202, P1, R181, R240.reuse, RZ ;  /* 0x000000f0b5ca7210 */ /* 0x080fe20007f3e0ff */
[C---:B-1----:R-:W-:Y:S01]  /*08a0*/  IMAD R8, R15.reuse, 0x1a, RZ ;  /* 0x0000001a0f087824 */ /* 0x042fe200078e02ff */
[-C--:B------:R-:W-:Y:S01]  /*08b0*/  IADD3 R196, P0, R196, R240.reuse, RZ ;  /* 0x000000f0c4c47210 */ /* 0x080fe20007f1e0ff */
[----:B------:R-:W-:Y:S01]  /*08c0*/  IMAD R191, R15, 0x19, RZ ;  /* 0x000000190fbf7824 */ /* 0x000fe200078e02ff */
[-C--:B------:R-:W-:Y:S01]  /*08d0*/  LEA.HI.X.SX32 R223, R207, R241.reuse, 0x1, P3 ;  /* 0x000000f1cfdf7211 */ /* 0x080fe200018f0eff */
[----:B------:R-:W-:Y:S01]  /*08e0*/  IMAD R14, R15, 0x39, RZ ;  /* 0x000000390f0e7824 */ /* 0x000fe200078e02ff */
[-C--:B------:R-:W-:Y:S01]  /*08f0*/  IADD3 R190, P3, R205, R240.reuse, RZ ;  /* 0x000000f0cdbe7210 */ /* 0x080fe20007f7e0ff */
[C---:B------:R-:W-:Y:S01]  /*0900*/  IMAD R177, R15.reuse, 0x62, RZ ;  /* 0x000000620fb17824 */ /* 0x040fe200078e02ff */
[-C--:B------:R-:W-:Y:S01]  /*0910*/  LEA.HI.X.SX32 R213, R18, R241.reuse, 0x1, P2 ;  /* 0x000000f112d57211 */ /* 0x080fe200010f0eff */
[----:B0-----:R-:W-:Y:S01]  /*0920*/  IMAD R10, R15, 0x24, RZ ;  /* 0x000000240f0a7824 */ /* 0x001fe200078e02ff */
[----:B------:R-:W-:Y:S01]  /*0930*/  LEA.HI.X.SX32 R205, R193, R241, 0x1, P4 ;  /* 0x000000f1c1cd7211 */ /* 0x000fe200020f0eff */
[----:B------:R-:W-:Y:S01]  /*0940*/  IMAD R127, R15, 0xd, RZ ;  /* 0x0000000d0f7f7824 */ /* 0x000fe200078e02ff */
[-C--:B------:R-:W-:Y:S01]  /*0950*/  IADD3 R206, P2, R133, R240.reuse, RZ ;  /* 0x000000f085ce7210 */ /* 0x080fe20007f5e0ff */
[----:B------:R0:W2:Y:S01]  /*0960*/  LDG.E.U16 R5, desc[UR40][R12.64] ;  /* 0x000000280c057981 */ /* 0x0000a2000c1e1500 */
[----:B------:R-:W-:-:S02]  /*0970*/  IADD3 R164, P4, R175, R240, RZ ;  /* 0x000000f0afa47210 */ /* 0x000fc40007f9e0ff */
[-C--:B------:R-:W-:Y:S01]  /*0980*/  LEA.HI.X.SX32 R203, R197, R241.reuse, 0x1, P1 ;  /* 0x000000f1c5cb7211 */ /* 0x080fe200008f0eff */
[C---:B------:R-:W-:Y:S01]  /*0990*/  IMAD R199, R15.reuse, 0x31, RZ ;  /* 0x000000310fc77824 */ /* 0x040fe200078e02ff */
[-C--:B------:R-:W-:Y:S01]  /*09a0*/  LEA.HI.X.SX32 R197, R22, R241.reuse, 0x1, P0 ;  /* 0x000000f116c57211 */ /* 0x080fe200000f0eff */
[C---:B------:R-:W-:Y:S01]  /*09b0*/  IMAD R186, R15.reuse, 0x84, RZ ;  /* 0x000000840fba7824 */ /* 0x040fe200078e02ff */
[-C--:B------:R-:W-:Y:S02]  /*09c0*/  IADD3 R126, P0, R8, R240.reuse, RZ ;  /* 0x000000f0087e7210 */ /* 0x080fe40007f1e0ff */
[C---:B------:R-:W-:Y:S01]  /*09d0*/  SHF.L.U32 R125, R15.reuse, 0x1, RZ ;  /* 0x000000010f7d7819 */ /* 0x040fe200000006ff */
[----:B0-----:R-:W-:Y:S01]  /*09e0*/  IMAD R12, R15, 0x34, RZ ;  /* 0x000000340f0c7824 */ /* 0x001fe200078e02ff */
[-C--:B------:R-:W-:Y:S01]  /*09f0*/  LEA.HI.X.SX32 R207, R191, R241.reuse, 0x1, P2 ;  /* 0x000000f1bfcf7211 */ /* 0x080fe200010f0eff */
[C---:B------:R-:W-:Y:S01]  /*0a00*/  IMAD R184, R15.reuse, 0x94, RZ ;  /* 0x000000940fb87824 */ /* 0x040fe200078e02ff */
[-C--:B------:R-:W-:Y:S01]  /*0a10*/  LEA.HI.X.SX32 R165, R14, R241.reuse, 0x1, P4 ;  /* 0x000000f10ea57211 */ /* 0x080fe200020f0eff */
[----:B------:R-:W-:Y:S01]  /*0a20*/  IMAD R182, R15, 0xa4, RZ ;  /* 0x000000a40fb67824 */ /* 0x000fe200078e02ff */
[-C--:B------:R-:W-:Y:S01]  /*0a30*/  IADD3 R200, P2, R177, R240.reuse, RZ ;  /* 0x000000f0b1c87210 */ /* 0x080fe20007f5e0ff */
[C---:B------:R-:W-:Y:S01]  /*0a40*/  IMAD R187, R15.reuse, 0xe4, RZ ;  /* 0x000000e40fbb7824 */ /* 0x040fe200078e02ff */
[-C--:B------:R-:W-:Y:S01]  /*0a50*/  IADD3 R192, P4, R10, R240.reuse, RZ ;  /* 0x000000f00ac07210 */ /* 0x080fe20007f9e0ff */
[----:B------:R-:W-:Y:S01]  /*0a60*/  IMAD R180, R15, 0xb4, RZ ;  /* 0x000000b40fb47824 */ /* 0x000fe200078e02ff */
[-C--:B------:R-:W-:Y:S01]  /*0a70*/  LEA.HI.X.SX32 R127, R127, R241.reuse, 0x1, P0 ;  /* 0x000000f17f7f7211 */ /* 0x080fe200000f0eff */
[----:B------:R-:W-:Y:S01]  /*0a80*/  IMAD R94, R15, 0x4a, RZ ;  /* 0x0000004a0f5e7824 */ /* 0x000fe200078e02ff */
[-C--:B------:R-:W-:Y:S01]  /*0a90*/  IADD3 R198, P1, R125, R240.reuse, RZ ;  /* 0x000000f07dc67210 */ /* 0x080fe20007f3e0ff */
[C---:B------:R-:W-:Y:S01]  /*0aa0*/  IMAD R178, R15.reuse, 0xc4, RZ ;  /* 0x000000c40fb27824 */ /* 0x040fe200078e02ff */
[CC--:B------:R-:W-:Y:S01]  /*0ab0*/  LEA R124, P0, R15.reuse, R240.reuse, 0x2 ;  /* 0x000000f00f7c7211 */ /* 0x0c0fe200078010ff */
[C---:B------:R-:W-:Y:S01]  /*0ac0*/  IMAD R183, R15.reuse, 0x86, RZ ;  /* 0x000000860fb77824 */ /* 0x040fe200078e02ff */
[-C--:B------:R-:W-:Y:S01]  /*0ad0*/  IADD3 R186, P6, R186, R240.reuse, RZ ;  /* 0x000000f0baba7210 */ /* 0x080fe20007fde0ff */
[----:B------:R-:W-:Y:S01]  /*0ae0*/  IMAD R92, R15, 0x5a, RZ ;  /* 0x0000005a0f5c7824 */ /* 0x000fe200078e02ff */
[-C--:B------:R-:W-:Y:S01]  /*0af0*/  LEA.HI.X.SX32 R201, R199, R241.reuse, 0x1, P2 ;  /* 0x000000f1c7c97211 */ /* 0x080fe200010f0eff */
[----:B------:R-:W-:Y:S01]  /*0b00*/  IMAD R176, R15, 0xd4, RZ ;  /* 0x000000d40fb07824 */ /* 0x000fe200078e02ff */
[-C--:B------:R-:W-:Y:S01]  /*0b10*/  LEA.HI.X.SX32 R193, R189, R241.reuse, 0x1, P4 ;  /* 0x000000f1bdc17211 */ /* 0x080fe200020f0eff */
[C---:B------:R-:W-:Y:S01]  /*0b20*/  IMAD R179, R15.reuse, 0xa6, RZ ;  /* 0x000000a60fb37824 */ /* 0x040fe200078e02ff */
[-C--:B------:R-:W-:Y:S01]  /*0b30*/  IADD3 R184, P2, R184, R240.reuse, RZ ;  /* 0x000000f0b8b87210 */ /* 0x080fe20007f5e0ff */
[C---:B------:R-:W-:Y:S01]  /*0b40*/  IMAD R117, R15.reuse, 0x44, RZ ;  /* 0x000000440f757824 */ /* 0x040fe200078e02ff */
[-C--:B------:R-:W-:Y:S01]  /*0b50*/  IADD3 R98, P4, R12, R240.reuse, RZ ;  /* 0x000000f00c627210 */ /* 0x080fe20007f9e0ff */
[C---:B------:R-:W-:Y:S01]  /*0b60*/  IMAD R107, R15.reuse, 0x6a, RZ ;  /* 0x0000006a0f6b7824 */ /* 0x040fe200078e02ff */
[CC--:B------:R-:W-:Y:S01]  /*0b70*/  LEA.HI.X.SX32 R199, R15.reuse, R241.reuse, 0x1, P1 ;  /* 0x000000f10fc77211 */ /* 0x0c0fe200008f0eff */
[----:B------:R-:W-:Y:S01]  /*0b80*/  IMAD R97, R15, 0x2a, RZ ;  /* 0x0000002a0f617824 */ /* 0x000fe200078e02ff */
[-C--:B------:R-:W-:Y:S01]  /*0b90*/  LEA.HI.X.SX32 R125, R125, R241.reuse, 0x1, P0 ;  /* 0x000000f17d7d7211 */ /* 0x080fe200000f0eff */
[C---:B------:R-:W-:Y:S01]  /*0ba0*/  IMAD R109, R15.reuse, 0x64, RZ ;  /* 0x000000640f6d7824 */ /* 0x040fe200078e02ff */
[-C--:B------:R-:W-:Y:S01]  /*0bb0*/  IADD3 R182, P1, R182, R240.reuse, RZ ;  /* 0x000000f0b6b67210 */ /* 0x080fe20007f3e0ff */
        /* <DEDUP_REMOVED lines=8> */
[C---:B------:R-:W-:Y:S01]  /*0c40*/  IMAD R167, R15.reuse, 0xd6, RZ ;  /* 0x000000d60fa77824 */ /* 0x040fe200078e02ff */
[-C--:B------:R-:W-:Y:S01]  /*0c50*/  LEA.HI.X.SX32 R99, R8, R241.reuse, 0x1, P4 ;  /* 0x000000f108637211 */ /* 0x080fe200020f0eff */
[C---:B------:R-:W-:Y:S01]  /*0c60*/  IMAD R166, R15.reuse, 0xf4, RZ ;  /* 0x000000f40fa67824 */ /* 0x040fe200078e02ff */
[-C--:B------:R-:W-:Y:S01]  /*0c70*/  LEA.HI.X.SX32 R185, R94, R241.reuse, 0x1, P2 ;  /* 0x000000f15eb97211 */ /* 0x080fe200010f0eff */
[C---:B------:R-:W-:Y:S01]  /*0c80*/  IMAD R155, R15.reuse, 0x63, RZ ;  /* 0x000000630f9b7824 */ /* 0x040fe200078e02ff */
[-C--:B------:R-:W-:Y:S01]  /*0c90*/  IADD3 R178, P4, R178, R240.reuse, RZ ;  /* 0x000000f0b2b27210 */ /* 0x080fe20007f9e0ff */
[----:B------:R-:W-:Y:S01]  /*0ca0*/  IMAD R131, R15, 0x6, RZ ;  /* 0x000000060f837824 */ /* 0x000fe200078e02ff */
        /* <DEDUP_REMOVED lines=72> */
[----:B------:R-:W-:Y:S01]  /*1130*/  LEA.HI.X.SX32 R97, R97, R241, 0x1, P0 ;  /* 0x000000f161617211 */ /* 0x000fe200000f0eff */
[----:B------:R-:W-:Y:S01]  /*1140*/  IMAD R110, R15, 0xb8, RZ ;  /* 0x000000b80f6e7824 */ /* 0x000fe200078e02ff */
[-C--:B------:R-:W-:Y:S01]  /*1150*/  IADD3 R102, P4, R9, R240.reuse, RZ ;  /* 0x000000f009667210 */ /* 0x080fe20007f9e0ff */
[----:B------:R-:W-:Y:S01]  /*1160*/  IMAD R56, R15, 0xd8, RZ ;  /* 0x000000d80f387824 */ /* 0x000fe200078e02ff */
[----:B------:R-:W-:-:S02]  /*1170*/  IADD3 R160, P1, R160, R240, RZ ;  /* 0x000000f0a0a07210 */ /* 0x000fc40007f3e0ff */
[C---:B------:R-:W-:Y:S01]  /*1180*/  SHF.L.U32 R119, R15.reuse, 0x2, RZ ;  /* 0x000000020f777819 */ /* 0x040fe200000006ff */
        /* <DEDUP_REMOVED lines=28> */
[C---:B------:R-:W-:Y:S01]  /*1350*/  IMAD R87, R15.reuse, 0xf, RZ ;  /* 0x0000000f0f577824 */ /* 0x040fe200078e02ff */
[-C--:B------:R-:W-:Y:S01]  /*1360*/  IADD3 R120, P0, R120, R240.reuse, RZ ;  /* 0x000000f078787210 */ /* 0x080fe20007f1e0ff */
[----:B------:R-:W-:Y:S01]  /*1370*/  IMAD R81, R15, 0x2e, RZ ;  /* 0x0000002e0f517824 */ /* 0x000fe200078e02ff */
[-C--:B------:R-:W-:Y:S01]  /*1380*/  LEA.HI.X.SX32 R123, R123, R241.reuse, 0x1, P2 ;  /* 0x000000f17b7b7211 */ /* 0x080fe200010f0eff */
[----:B------:R-:W-:Y:S01]  /*1390*/  IMAD R89, R15, 0x3d, RZ ;  /* 0x0000003d0f597824 */ /* 0x000fe200078e02ff */
[-C--:B------:R-:W-:Y:S01]  /*13a0*/  LEA.HI.X.SX32 R137, R137, R241.reuse, 0x1, P5 ;  /* 0x000000f189897211 */ /* 0x080fe200028f0eff */
[C---:B------:R-:W-:Y:S01]  /*13b0*/  IMAD R20, R15.reuse, 0xba, RZ ;  /* 0x000000ba0f147824 */ /* 0x040fe200078e02ff */
[CC--:B------:R-:W-:Y:S01]  /*13c0*/  LEA R118, P2, R15.reuse, R240.reuse, 0x3 ;  /* 0x000000f00f767211 */ /* 0x0c0fe200078418ff */
[----:B------:R-:W-:Y:S01]  /*13d0*/  IMAD R63, R15, 0x45, RZ ;  /* 0x000000450f3f7824 */ /* 0x000fe200078e02ff */
[-C--:B------:R-:W-:Y:S01]  /*13e0*/  LEA.HI.X.SX32 R139, R139, R241.reuse, 0x1, P6 ;  /* 0x000000f18b8b7211 */ /* 0x080fe200030f0eff */
[C---:B------:R-:W-:Y:S01]  /*13f0*/  IMAD R78, R15.reuse, 0xca, RZ ;  /* 0x000000ca0f4e7824 */ /* 0x040fe200078e02ff */
        /* <DEDUP_REMOVED lines=59> */
[----:B------:R-:W-:Y:S01]  /*17b0*/  IMAD R43, R15, 0xfc, RZ ;  /* 0x000000fc0f2b7824 */ /* 0x000fe200078e02ff */
[-C--:B------:R-:W-:Y:S01]  /*17c0*/  LEA.HI.X.SX32 R91, R91, R241.reuse, 0x1, P2 ;  /* 0x000000f15b5b7211 */ /* 0x080fe200010f0eff */
[----:B------:R-:W-:Y:S01]  /*17d0*/  IMAD R23, R15, 0x9e, RZ ;  /* 0x0000009e0f177824 */ /* 0x000fe200078e02ff */
[----:B------:R-:W-:Y:S01]  /*17e0*/  LEA.HI.X.SX32 R105, R32, R241, 0x1, P0 ;  /* 0x000000f120697211 */ /* 0x000fe200000f0eff */
[----:B------:R0:W5:Y:S01]  /*17f0*/  LDG.E.U16 R0, desc[UR40][R240.64] ;  /* 0x00000028f0007981 */ /* 0x000162000c1e1500 */
[----:B------:R-:W-:-:S02]  /*1800*/  IADD3 R86, P2, R35, R240, RZ ;  /* 0x000000f023567210 */ /* 0x000fc40007f5e0ff */
[-C--:B------:R-:W-:Y:S01]  /*1810*/  IADD3 R88, P0, R88, R240.reuse, RZ ;  /* 0x000000f058587210 */ /* 0x080fe20007f1e0ff */
[----:B------:R-:W2:Y:S01]  /*1820*/  LDG.E.U16 R238, desc[UR40][R238.64] ;  /* 0x00000028eeee7981 */ /* 0x000ea2000c1e1500 */
[-C--:B------:R-:W-:Y:S02]  /*1830*/  LEA.HI.X.SX32 R101, R101, R241.reuse, 0x1, P6 ;  /* 0x000000f165657211 */ /* 0x080fe400030f0eff */
[----:B------:R-:W-:Y:S01]  /*1840*/  IADD3 R62, P6, R62, R240, RZ ;  /* 0x000000f03e3e7210 */ /* 0x000fe20007fde0ff */
[----:B------:R-:W2:Y:S01]  /*1850*/  LDG.E.U16 R236, desc[UR40][R236.64] ;  /* 0x00000028ecec7981 */ /* 0x000ea2000c1e1500 */
[-C--:B------:R-:W-:Y:S02]  /*1860*/  LEA.HI.X.SX32 R109, R109, R241.reuse, 0x1, P3 ;  /* 0x000000f16d6d7211 */ /* 0x080fe400018f0eff */
[-C--:B------:R-:W-:Y:S01]  /*1870*/  LEA.HI.X.SX32 R93, R93, R241.reuse, 0x1, P4 ;  /* 0x000000f15d5d7211 */ /* 0x080fe200020f0eff */
[----:B------:R-:W2:Y:S01]  /*1880*/  LDG.E.U16 R234, desc[UR40][R234.64] ;  /* 0x00000028eaea7981 */ /* 0x000ea2000c1e1500 */
[----:B------:R-:W-:-:S02]  /*1890*/  LEA.HI.X.SX32 R85, R85, R241, 0x1, P1 ;  /* 0x000000f155557211 */ /* 0x000fc400008f0eff */
[-C--:B------:R-:W-:Y:S01]  /*18a0*/  IADD3 R94, P3, R94, R240.reuse, RZ ;  /* 0x000000f05e5e7210 */ /* 0x080fe20007f7e0ff */
[----:B------:R-:W2:Y:S01]  /*18b0*/  LDG.E.U16 R232, desc[UR40][R232.64] ;  /* 0x00000028e8e87981 */ /* 0x000ea2000c1e1500 */
[-C--:B------:R-:W-:Y:S02]  /*18c0*/  IADD3 R80, P4, R80, R240.reuse, RZ ;  /* 0x000000f050507210 */ /* 0x080fe40007f9e0ff */
[-C--:B------:R-:W-:Y:S01]  /*18d0*/  LEA.HI.X.SX32 R87, R87, R241.reuse, 0x1, P2 ;  /* 0x000000f157577211 */ /* 0x080fe200010f0eff */
[----:B------:R-:W2:Y:S01]  /*18e0*/  LDG.E.U16 R230, desc[UR40][R230.64] ;  /* 0x00000028e6e67981 */ /* 0x000ea2000c1e1500 */
[-C--:B------:R-:W-:Y:S02]  /*18f0*/  IADD3 R58, P1, R81, R240.reuse, RZ ;  /* 0x000000f0513a7210 */ /* 0x080fe40007f3e0ff */
[----:B------:R-:W-:Y:S01]  /*1900*/  LEA.HI.X.SX32 R89, R89, R241, 0x1, P0 ;  /* 0x000000f159597211 */ /* 0x000fe200000f0eff */
[----:B------:R-:W2:Y:S01]  /*1910*/  LDG.E.U16 R128, desc[UR40][R128.64] ;  /* 0x0000002880807981 */ /* 0x000ea2000c1e1500 */
        /* <DEDUP_REMOVED lines=13> */
[-C--:B------:R-:W-:Y:S01]  /*19f0*/  IADD3 R76, P1, R76, R240.reuse, RZ ;  /* 0x000000f04c4c7210 */ /* 0x080fe20007f3e0ff */
[----:B------:R-:W2:Y:S01]  /*1a00*/  LDG.E.U16 R220, desc[UR40][R220.64] ;  /* 0x00000028dcdc7981 */ /* 0x000ea2000c1e1500 */
[-C--:B------:R-:W-:Y:S02]  /*1a10*/  LEA.HI.X.SX32 R21, R21, R241.reuse, 0x1, P2 ;  /* 0x000000f115157211 */ /* 0x080fe400010f0eff */
[----:B------:R-:W-:Y:S01]  /*1a20*/  LEA.HI.X.SX32 R33, R33, R241, 0x1, P0 ;  /* 0x000000f121217211 */ /* 0x000fe200000f0eff */
[----:B------:R-:W2:Y:S01]  /*1a30*/  LDG.E.U16 R218, desc[UR40][R218.64] ;  /* 0x00000028dada7981 */ /* 0x000ea2000c1e1500 */
[----:B------:R-:W-:-:S02]  /*1a40*/  IADD3 R50, P2, R79, R240, RZ ;  /* 0x000000f04f327210 */ /* 0x000fc40007f5e0ff */
[-C--:B------:R-:W-:Y:S01]  /*1a50*/  IADD3 R74, P0, R251, R240.reuse, RZ ;  /* 0x000000f0fb4a7210 */ /* 0x080fe20007f1e0ff */
[----:B------:R-:W2:Y:S01]  /*1a60*/  LDG.E.U16 R216, desc[UR40][R216.64] ;  /* 0x00000028d8d87981 */ /* 0x000ea2000c1e1500 */
[-C--:B------:R-:W-:Y:S02]  /*1a70*/  LEA.HI.X.SX32 R79, R75, R241.reuse, 0x1, P6 ;  /* 0x000000f14b4f7211 */ /* 0x080fe400030f0eff */
        /* <DEDUP_REMOVED lines=9> */
[-C--:B------:R-:W-:Y:S01]  /*1b10*/  LEA.HI.X.SX32 R37, R37, R241.reuse, 0x1, P5 ;  /* 0x000000f125257211 */ /* 0x080fe200028f0eff */
[----:B------:R-:W2:Y:S01]  /*1b20*/  LDG.E.U16 R208, desc[UR40][R208.64] ;  /* 0x00000028d0d07981 */ /* 0x000ea2000c1e1500 */
[----:B------:R-:W-:Y:S02]  /*1b30*/  LEA.HI.X.SX32 R55, R55, R241, 0x1, P4 ;  /* 0x000000f137377211 */ /* 0x000fe400020f0eff */
[-C--:B------:R-:W-:Y:S01]  /*1b40*/  IADD3 R24, P0, R51, R240.reuse, RZ ;  /* 0x000000f033187210 */ /* 0x080fe20007f1e0ff */
        /* <DEDUP_REMOVED lines=11> */
[CC--:B------:R-:W-:Y:S01]  /*1c00*/  IADD3 R48, P1, R13.reuse, R240.reuse, RZ ;  /* 0x000000f00d307210 */ /* 0x0c0fe20007f3e0ff */
[----:B------:R-:W2:Y:S01]  /*1c10*/  LDG.E.U16 R164, desc[UR40][R164.64] ;  /* 0x00000028a4a47981 */ /* 0x000ea2000c1e1500 */
[-C--:B------:R-:W-:Y:S01]  /*1c20*/  LEA.HI.X.SX32 R27, R13, R241.reuse, 0x1, P6 ;  /* 0x000000f10d1b7211 */ /* 0x080fe200030f0eff */
[----:B------:R-:W-:Y:S01]  /*1c30*/  IMAD R13, R15, 0x6e, RZ ;  /* 0x0000006e0f0d7824 */ /* 0x000fe200078e02ff */
[-C--:B------:R-:W-:Y:S01]  /*1c40*/  LEA.HI.X.SX32 R35, R35, R241.reuse, 0x1, P5 ;  /* 0x000000f123237211 */ /* 0x080fe200028f0eff */
[----:B------:R-:W2:Y:S01]  /*1c50*/  LDG.E.U16 R198, desc[UR40][R198.64] ;  /* 0x00000028c6c67981 */ /* 0x000ea2000c1e1500 */
[----:B------:R-:W-:Y:S02]  /*1c60*/  LEA.HI.X.SX32 R71, R45, R241, 0x1, P4 ;  /* 0x000000f12d477211 */ /* 0x000fe400020f0eff */
[-C--:B------:R-:W-:Y:S01]  /*1c70*/  IADD3 R30, P5, R30, R240.reuse, RZ ;  /* 0x000000f01e1e7210 */ /* 0x080fe20007fbe0ff */
[----:B------:R-:W2:Y:S01]  /*1c80*/  LDG.E.U16 R196, desc[UR40][R196.64] ;  /* 0x00000028c4c47981 */ /* 0x000ea2000c1e1500 */
[----:B------:R-:W-:-:S02]  /*1c90*/  IADD3 R44, P4, R47, R240, RZ ;  /* 0x000000f02f2c7210 */ /* 0x000fc40007f9e0ff */
[-C--:B------:R-:W-:Y:S01]  /*1ca0*/  LEA.HI.X.SX32 R47, R9, R241.reuse, 0x1, P3 ;  /* 0x000000f1092f7211 */ /* 0x080fe200018f0eff */
[----:B------:R-:W-:Y:S01]  /*1cb0*/  IMAD R9, R15, 0x37, RZ ;  /* 0x000000370f097824 */ /* 0x000fe200078e02ff */
[-C--:B------:R-:W-:Y:S01]  /*1cc0*/  IADD3 R16, P6, R17, R240.reuse, RZ ;  /* 0x000000f011107210 */ /* 0x080fe20007fde0ff */
[----:B------:R-:W-:Y:S01]  /*1cd0*/  IMAD R17, R15, 0xbe, RZ ;  /* 0x000000be0f117824 */ /* 0x000fe200078e02ff */
[-C--:B------:R-:W-:Y:S01]  /*1ce0*/  LEA.HI.X.SX32 R49, R19, R241.reuse, 0x1, P1 ;  /* 0x000000f113317211 */ /* 0x080fe200008f0eff */
[----:B------:R-:W-:Y:S01]  /*1cf0*/  IMAD R19, R15, 0xce, RZ ;  /* 0x000000ce0f137824 */ /* 0x000fe200078e02ff */
[CC--:B------:R-:W-:Y:S01]  /*1d00*/  IADD3 R8, P3, R13.reuse, R240.reuse, RZ ;  /* 0x000000f00d087210 */ /* 0x0c0fe20007f7e0ff */
[----:B------:R-:W2:Y:S01]  /*1d10*/  LDG.E.U16 R192, desc[UR40][R192.64] ;  /* 0x00000028c0c07981 */ /* 0x000ea2000c1e1500 */
[-C--:B------:R-:W-:Y:S01]  /*1d20*/  LEA.HI.X.SX32 R25, R13, R241.reuse, 0x1, P0 ;  /* 0x000000f10d197211 */ /* 0x080fe200000f0eff */
[----:B------:R-:W-:Y:S01]  /*1d30*/  IMAD R13, R15, 0x7e, RZ ;  /* 0x0000007e0f0d7824 */ /* 0x000fe200078e02ff */
[----:B------:R-:W-:Y:S01]  /*1d40*/  LEA.HI.X.SX32 R31, R31, R241, 0x1, P5 ;  /* 0x000000f11f1f7211 */ /* 0x000fe200028f0eff */
[----:B------:R-:W2:Y:S01]  /*1d50*/  LDG.E.U16 R98, desc[UR40][R98.64] ;  /* 0x0000002862627981 */ /* 0x000ea2000c1e1500 */
[----:B------:R-:W-:-:S02]  /*1d60*/  IADD3 R28, P5, R247, R240, RZ ;  /* 0x000000f0f71c7210 */ /* 0x000fc40007fbe0ff */
[-C--:B------:R-:W-:Y:S01]  /*1d70*/  LEA.HI.X.SX32 R9, R9, R241.reuse, 0x1, P3 ;  /* 0x000000f109097211 */ /* 0x080fe200018f0eff */
[----:B------:R-:W2:Y:S01]  /*1d80*/  LDG.E.U16 R124, desc[UR40][R124.64] ;  /* 0x000000287c7c7981 */ /* 0x000ea2000c1e1500 */
[-C--:B------:R-:W-:Y:S01]  /*1d90*/  LEA.HI.X.SX32 R45, R11, R241.reuse, 0x1, P4 ;  /* 0x000000f10b2d7211 */ /* 0x080fe200020f0eff */
[----:B------:R-:W-:Y:S01]  /*1da0*/  IMAD R11, R15, 0x3f, RZ ;  /* 0x0000003f0f0b7824 */ /* 0x000fe200078e02ff */
[-C--:B------:R-:W-:Y:S01]  /*1db0*/  IADD3 R14, P3, R17, R240.reuse, RZ ;  /* 0x000000f0110e7210 */ /* 0x080fe20007f7e0ff */
[----:B------:R-:W-:Y:S01]  /*1dc0*/  IMAD R17, R15, 0xde, RZ ;  /* 0x000000de0f117824 */ /* 0x000fe200078e02ff */
[----:B------:R-:W-:Y:S01]  /*1dd0*/  LEA.HI.X.SX32 R29, R29, R241, 0x1, P5 ;  /* 0x000000f11d1d7211 */ /* 0x000fe200028f0eff */
[----:B------:R-:W2:Y:S01]  /*1de0*/  LDG.E.U16 R186, desc[UR40][R186.64] ;  /* 0x00000028baba7981 */ /* 0x000ea2000c1e1500 */
[-C--:B------:R-:W-:Y:S01]  /*1df0*/  IADD3 R12, P0, R19, R240.reuse, RZ ;  /* 0x000000f0130c7210 */ /* 0x080fe20007f1e0ff */
[----:B------:R-:W-:Y:S01]  /*1e00*/  IMAD R19, R15, 0xee, RZ ;  /* 0x000000ee0f137824 */ /* 0x000fe200078e02ff */
[-C--:B------:R-:W-:Y:S01]  /*1e10*/  IADD3 R38, P4, R13, R240.reuse, RZ ;  /* 0x000000f00d267210 */ /* 0x080fe20007f9e0ff */
[----:B------:R-:W2:Y:S01]  /*1e20*/  LDG.E.U16 R184, desc[UR40][R184.64] ;  /* 0x00000028b8b87981 */ /* 0x000ea2000c1e1500 */
[----:B------:R-:W-:-:S02]  /*1e30*/  IADD3 R42, P5, R43, R240, RZ ;  /* 0x000000f02b2a7210 */ /* 0x000fc40007fbe0ff */
[-C--:B------:R-:W-:Y:S01]  /*1e40*/  LEA.HI.X.SX32 R39, R11, R241.reuse, 0x1, P4 ;  /* 0x000000f10b277211 */ /* 0x080fe200020f0eff */
[----:B------:R-:W2:Y:S01]  /*1e50*/  LDG.E.U16 R182, desc[UR40][R182.64] ;  /* 0x00000028b6b67981 */ /* 0x000ea2000c1e1500 */
[-C--:B------:R-:W-:Y:S02]  /*1e60*/  IADD3 R18, P1, R23, R240.reuse, RZ ;  /* 0x000000f017127210 */ /* 0x080fe40007f3e0ff */
[-C--:B------:R-:W-:Y:S01]  /*1e70*/  IADD3 R10, P4, R17, R240.reuse, RZ ;  /* 0x000000f0110a7210 */ /* 0x080fe20007f9e0ff */
[----:B------:R-:W2:Y:S01]  /*1e80*/  LDG.E.U16 R180, desc[UR40][R180.64] ;  /* 0x00000028b4b47981 */ /* 0x000ea2000c1e1500 */
[----:B------:R-:W-:Y:S01]  /*1e90*/  LEA.HI.X.SX32 R43, R13, R241, 0x1, P5 ;  /* 0x000000f10d2b7211 */ /* 0x000fe200028f0eff */
[----:B------:R-:W-:Y:S01]  /*1ea0*/  IMAD R23, R15, 0x47, RZ ;  /* 0x000000470f177824 */ /* 0x000fe200078e02ff */
[----:B0-----:R-:W-:Y:S01]  /*1eb0*/  IADD3 R240, P5, R19, R240, RZ ;  /* 0x000000f013f07210 */ /* 0x001fe20007fbe0ff */
[----:B------:R-:W2:Y:S01]  /*1ec0*/  LDG.E.U16 R178, desc[UR40][R178.64] ;  /* 0x00000028b2b27981 */ /* 0x000ea2000c1e1500 */
[----:B------:R-:W-:-:S03]  /*1ed0*/  IMAD R19, R15, 0x4f, RZ ;  /* 0x0000004f0f137824 */ /* 0x000fc600078e02ff */
        /* <DEDUP_REMOVED lines=10> */
[----:B------:R-:W2:Y:S04]  /*1f80*/  LDG.E.U16 R168, desc[UR40][R168.64] ;  /* 0x00000028a8a87981 */ /* 0x000ea8000c1e1500 */
[----:B------:R-:W2:Y:S01]  /*1f90*/  LDG.E.U16 R166, desc[UR40][R166.64] ;  /* 0x00000028a6a67981 */ /* 0x000ea2000c1e1500 */
[----:B------:R-:W-:-:S03]  /*1fa0*/  LEA.HI.X.SX32 R23, R23, R241, 0x1, P2 ;  /* 0x000000f117177211 */ /* 0x000fc600010f0eff */
        /* <DEDUP_REMOVED lines=12> */
[----:B------:R-:W2:Y:S04]  /*2070*/  LDG.E.U16 R150, desc[UR40][R150.64] ;  /* 0x0000002896967981 */ /* 0x000ea8000c1e1500 */
        /* <DEDUP_REMOVED lines=62> */
[----:B------:R0:W2:Y:S04]  /*2460*/  LDG.E.U16 R20, desc[UR40][R8.64] ;  /* 0x0000002808147981 */ /* 0x0000a8000c1e1500 */
[----:B------:R-:W2:Y:S04]  /*2470*/  LDG.E.U16 R38, desc[UR40][R38.64] ;  /* 0x0000002826267981 */ /* 0x000ea8000c1e1500 */
[----:B------:R-:W2:Y:S04]  /*2480*/  LDG.E.U16 R22, desc[UR40][R22.64] ;  /* 0x0000002816167981 */ /* 0x000ea8000c1e1500 */
[----:B------:R1:W2:Y:S04]  /*2490*/  LDG.E.U16 R18, desc[UR40][R18.64] ;  /* 0x0000002812127981 */ /* 0x0002a8000c1e1500 */
[----:B------:R-:W2:Y:S04]  /*24a0*/  LDG.E.U16 R16, desc[UR40][R16.64] ;  /* 0x0000002810107981 */ /* 0x000ea8000c1e1500 */
[----:B------:R2:W2:Y:S04]  /*24b0*/  LDG.E.U16 R15, desc[UR40][R14.64] ;  /* 0x000000280e0f7981 */ /* 0x0004a8000c1e1500 */
[----:B------:R2:W2:Y:S04]  /*24c0*/  LDG.E.U16 R27, desc[UR40][R12.64] ;  /* 0x000000280c1b7981 */ /* 0x0004a8000c1e1500 */
[----:B------:R2:W2:Y:S04]  /*24d0*/  LDG.E.U16 R29, desc[UR40][R10.64] ;  /* 0x000000280a1d7981 */ /* 0x0004a8000c1e1500 */
[----:B------:R-:W2:Y:S01]  /*24e0*/  LDG.E.U16 R240, desc[UR40][R240.64] ;  /* 0x00000028f0f07981 */ /* 0x000ea2000c1e1500 */
[----:B------:R-:W3:Y:S01]  /*24f0*/  S2UR UR4, SR_CgaCtaId ;  /* 0x00000000000479c3 */ /* 0x000ee20000008800 */
[C---:B0-----:R-:W-:Y:S01]  /*2500*/  LOP3.LUT R9, R248.reuse, 0x3f, RZ, 0xc0, !PT ;  /* 0x0000003ff8097812 */ /* 0x041fe200078ec0ff */
[----:B------:R-:W-:Y:S01]  /*2510*/  UMOV UR7, 0x400 ;  /* 0x0000040000077882 */ /* 0x000fe20000000000 */
[----:B------:R-:W-:-:S03]  /*2520*/  LOP3.LUT R8, R248, 0xc0, RZ, 0xc0, !PT ;  /* 0x000000c0f8087812 */ /* 0x000fc600078ec0ff */
[----:B-1----:R-:W-:-:S05]  /*2530*/  IMAD.SHL.U32 R19, R9, 0x2, RZ ;  /* 0x0000000209137824 */ /* 0x002fca00078e00ff */
[----:B------:R-:W-:Y:S01]  /*2540*/  LEA R19, R8, R19, 0x8 ;  /* 0x0000001308137211 */ /* 0x000fe200078e40ff */
[----:B---3--:R-:W-:Y:S01]  /*2550*/  ULEA UR7, UR4, UR7, 0x18 ;  /* 0x0000000704077291 */ /* 0x008fe2000f8ec03f */
[----:B------:R-:W-:-:S08]  /*2560*/  ISETP.GE.AND P0, PT, R250, 0x1, PT ;  /* 0x00000001fa00780c */ /* 0x000fd00003f06270 */
[----:B------:R0:W-:Y:S04]  /*2570*/  STS.U16 [R19+UR7+0x400], R3 ;  /* 0x0004000313007988 */ /* 0x0001e80008000407 */
[----:B----4-:R1:W-:Y:S01]  /*2580*/  STS.U16 [R19+UR7+0x2800], R7 ;  /* 0x0028000713007988 */ /* 0x0103e20008000407 */
[----:B0-----:R-:W-:-:S03]  /*2590*/  LOP3.LUT R3, R19, 0x10, RZ, 0x3c, !PT ;  /* 0x0000001013037812 */ /* 0x001fc600078e3cff */
[----:B-----5:R-:W-:Y:S01]  /*25a0*/  STS.U16 [R19+UR7], R0 ;  /* 0x0000000013007988 */ /* 0x020fe20008000407 */
[----:B-1----:R-:W-:-:S03]  /*25b0*/  LOP3.LUT R7, R19, 0x20, RZ, 0x3c, !PT ;  /* 0x0000002013077812 */ /* 0x002fc600078e3cff */
[----:B------:R-:W-:Y:S04]  /*25c0*/  STS.U16 [R19+UR7+0x800], R2 ;  /* 0x0008000213007988 */ /* 0x000fe80008000407 */
[----:B------:R-:W-:Y:S04]  /*25d0*/  STS.U16 [R19+UR7+0x1000], R245 ;  /* 0x001000f513007988 */ /* 0x000fe80008000407 */
[----:B------:R-:W-:Y:S04]  /*25e0*/  STS.U16 [R19+UR7+0x2000], R244 ;  /* 0x002000f413007988 */ /* 0x000fe80008000407 */
[----:B------:R-:W-:Y:S04]  /*25f0*/  STS.U16 [R19+UR7+0x2400], R243 ;  /* 0x002400f313007988 */ /* 0x000fe80008000407 */
[----:B--2---:R-:W-:Y:S04]  /*2600*/  STS.U16 [R19+UR7+0x1400], R242 ;  /* 0x001400f213007988 */ /* 0x004fe80008000407 */
[----:B------:R-:W-:Y:S04]  /*2610*/  STS.U16 [R19+UR7+0x2c00], R238 ;  /* 0x002c00ee13007988 */ /* 0x000fe80008000407 */
        /* <DEDUP_REMOVED lines=22> */
[----:B------:R0:W-:Y:S04]  /*2780*/  STS.U16 [R3+UR7+0x3c80], R196 ;  /* 0x003c80c403007988 */ /* 0x0001e80008000407 */
[----:B------:R-:W-:Y:S04]  /*2790*/  STS.U16 [R7+UR7+0x500], R6 ;  /* 0x0005000607007988 */ /* 0x000fe80008000407 */
[----:B------:R-:W-:Y:S01]  /*27a0*/  STS.U16 [R7+UR7+0x900], R192 ;  /* 0x000900c007007988 */ /* 0x000fe20008000407 */
[----:B0-----:R-:W-:-:S03]  /*27b0*/  LOP3.LUT R3, R19, 0x30, RZ, 0x3c, !PT ;  /* 0x0000003013037812 */ /* 0x001fc600078e3cff */
        /* <DEDUP_REMOVED lines=31> */
[----:B------:R1:W-:Y:S01]  /*29b0*/  STS.U16 [R7+UR7+0xa00], R5 ;  /* 0x000a000507007988 */ /* 0x0003e20008000407 */
[----:B0-----:R-:W-:-:S03]  /*29c0*/  LOP3.LUT R3, R19, 0x50, RZ, 0x3c, !PT ;  /* 0x0000005013037812 */ /* 0x001fc600078e3cff */
[----:B------:R-:W-:Y:S01]  /*29d0*/  STS.U16 [R7+UR7+0xe00], R194 ;  /* 0x000e00c207007988 */ /* 0x000fe20008000407 */
[C---:B-1----:R-:W-:Y:S02]  /*29e0*/  LOP3.LUT R5, R19.reuse, 0x60, RZ, 0x3c, !PT ;  /* 0x0000006013057812 */ /* 0x042fe400078e3cff */
[----:B------:R-:W-:Y:S01]  /*29f0*/  LOP3.LUT R19, R19, 0x70, RZ, 0x3c, !PT ;  /* 0x0000007013137812 */ /* 0x000fe200078e3cff */
        /* <DEDUP_REMOVED lines=45> */
[----:B------:R0:W-:Y:S01]  /*2cd0*/  STS.U16 [R5+UR7+0x3f00], R42 ;  /* 0x003f002a05007988 */ /* 0x0001e20008000407 */
[----:B------:R-:W-:-:S03]  /*2ce0*/  MOV R6, 0x3f800000 ;  /* 0x3f80000000067802 */ /* 0x000fc60000000f00 */
[----:B------:R1:W-:Y:S01]  /*2cf0*/  STS.U16 [R19+UR7+0x380], R100 ;  /* 0x0003806413007988 */ /* 0x0003e20008000407 */
[----:B------:R-:W-:-:S03]  /*2d00*/  MOV R14, 0xff800000 ;  /* 0xff800000000e7802 */ /* 0x000fc60000000f00 */
[----:B------:R-:W-:Y:S01]  /*2d10*/  STS.U16 [R19+UR7+0x780], R86 ;  /* 0x0007805613007988 */ /* 0x000fe20008000407 */
[----:B------:R-:W-:-:S03]  /*2d20*/  MOV R13, 0xff800000 ;  /* 0xff800000000d7802 */ /* 0x000fc60000000f00 */
[----:B------:R-:W-:Y:S01]  /*2d30*/  STS.U16 [R19+UR7+0xb80], R58 ;  /* 0x000b803a13007988 */ /* 0x000fe20008000407 */
[----:B------:R-:W-:-:S03]  /*2d40*/  IMAD.MOV.U32 R12, RZ, RZ, -0x800000 ;  /* 0xff800000ff0c7424 */ /* 0x000fc600078e00ff */
[----:B------:R-:W-:Y:S01]  /*2d50*/  STS.U16 [R19+UR7+0xf80], R54 ;  /* 0x000f803613007988 */ /* 0x000fe20008000407 */
[----:B0-----:R-:W-:-:S03]  /*2d60*/  MOV R5, 0xff800000 ;  /* 0xff80000000057802 */ /* 0x001fc60000000f00 */
[----:B------:R-:W-:Y:S01]  /*2d70*/  STS.U16 [R19+UR7+0x1380], R52 ;  /* 0x0013803413007988 */ /* 0x000fe20008000407 */
[----:B------:R-:W-:-:S03]  /*2d80*/  MOV R8, 0x3f800000 ;  /* 0x3f80000000087802 */ /* 0x000fc60000000f00 */
[----:B------:R-:W-:Y:S01]  /*2d90*/  STS.U16 [R19+UR7+0x1780], R48 ;  /* 0x0017803013007988 */ /* 0x000fe20008000407 */
[----:B------:R-:W-:-:S03]  /*2da0*/  MOV R10, 0x3f800000 ;  /* 0x3f800000000a7802 */ /* 0x000fc60000000f00 */
[----:B------:R-:W-:Y:S01]  /*2db0*/  STS.U16 [R19+UR7+0x1b80], R20 ;  /* 0x001b801413007988 */ /* 0x000fe20008000407 */
[----:B------:R-:W-:-:S03]  /*2dc0*/  MOV R11, 0x3f800000 ;  /* 0x3f800000000b7802 */ /* 0x000fc60000000f00 */
[----:B------:R-:W-:Y:S01]  /*2dd0*/  STS.U16 [R19+UR7+0x1f80], R38 ;  /* 0x001f802613007988 */ /* 0x000fe20008000407 */
[----:B------:R-:W-:-:S03]  /*2de0*/  CS2R R88, SRZ ;  /* 0x0000000000587805 */ /* 0x000fc6000001ff00 */
        /* <DEDUP_REMOVED lines=10> */
[----:B------:R0:W-:Y:S01]  /*2e90*/  STS.U16 [R19+UR7+0x3380], R27 ;  /* 0x0033801b13007988 */ /* 0x0001e20008000407 */
[----:B-1----:R-:W-:-:S03]  /*2ea0*/  CS2R R100, SRZ ;  /* 0x0000000000647805 */ /* 0x002fc6000001ff00 */
[----:B------:R1:W-:Y:S01]  /*2eb0*/  STS.U16 [R19+UR7+0x3780], R29 ;  /* 0x0037801d13007988 */ /* 0x0003e20008000407 */
[----:B------:R-:W-:-:S03]  /*2ec0*/  CS2R R102, SRZ ;  /* 0x0000000000667805 */ /* 0x000fc6000001ff00 */
[----:B------:R2:W-:Y:S01]  /*2ed0*/  STS.U16 [R19+UR7+0x3b80], R240 ;  /* 0x003b80f013007988 */ /* 0x0005e20008000407 */
[----:B------:R-:W-:Y:S02]  /*2ee0*/  CS2R R104, SRZ ;  /* 0x0000000000687805 */ /* 0x000fe4000001ff00 */
[----:B------:R-:W-:Y:S02]  /*2ef0*/  CS2R R106, SRZ ;  /* 0x00000000006a7805 */ /* 0x000fe4000001ff00 */
[----:B------:R-:W-:Y:S02]  /*2f00*/  CS2R R108, SRZ ;  /* 0x00000000006c7805 */ /* 0x000fe4000001ff00 */
[----:B------:R-:W-:Y:S02]  /*2f10*/  CS2R R110, SRZ ;  /* 0x00000000006e7805 */ /* 0x000fe4000001ff00 */
[----:B------:R-:W-:Y:S02]  /*2f20*/  CS2R R112, SRZ ;  /* 0x0000000000707805 */ /* 0x000fe4000001ff00 */
[----:B------:R-:W-:-:S02]  /*2f30*/  CS2R R114, SRZ ;  /* 0x0000000000727805 */ /* 0x000fc4000001ff00 */
        /* <DEDUP_REMOVED lines=19> */
[----:B0-----:R-:W-:Y:S02]  /*3070*/  CS2R R26, SRZ ;  /* 0x00000000001a7805 */ /* 0x001fe4000001ff00 */
[----:B-1----:R-:W-:Y:S02]  /*3080*/  CS2R R28, SRZ ;  /* 0x00000000001c7805 */ /* 0x002fe4000001ff00 */
        /* <DEDUP_REMOVED lines=28> */
[----:B------:R-:W-:Y:S01]  /*3250*/  CS2R R86, SRZ ;  /* 0x0000000000567805 */ /* 0x000fe2000001ff00 */
[----:B--2---:R-:W-:Y:S06]  /*3260*/  @!P0 BRA `(.L_x_0) ;  /* 0x0000005000d48947 */ /* 0x004fec0003800000 */
[----:B------:R-:W0:Y:S01]  /*3270*/  LDC.64 R2, c[0x0][0x260] ;  /* 0x00009800ff027b82 */ /* 0x000e220000000a00 */
[--C-:B------:R-:W-:Y:S01]  /*3280*/  SHF.R.U32.HI R0, RZ, 0x7, R248.reuse ;  /* 0x00000007ff007819 */ /* 0x100fe200000116f8 */
[----:B------:R-:W-:Y:S01]  /*3290*/  ULDC UR4, c[0x0][0x258] ;  /* 0x0000960000047ab9 */ /* 0x000fe20000000800 */
[----:B------:R-:W-:Y:S01]  /*32a0*/  ULDC.64 UR8, c[0x0][0x220] ;  /* 0x0000880000087ab9 */ /* 0x000fe20000000a00 */
[--C-:B------:R-:W-:Y:S02]  /*32b0*/  SHF.R.U32.HI R7, RZ, 0x6, R248.reuse ;  /* 0x00000006ff077819 */ /* 0x100fe400000116f8 */
[----:B------:R-:W-:Y:S02]  /*32c0*/  CS2R R88, SRZ ;  /* 0x0000000000587805 */ /* 0x000fe4000001ff00 */
[----:B------:R-:W-:Y:S02]  /*32d0*/  SGXT.U32 R0, R0, 0x1 ;  /* 0x000000010000781a */ /* 0x000fe40000000000 */
[----:B------:R-:W-:Y:S01]  /*32e0*/  CS2R R90, SRZ ;  /* 0x00000000005a7805 */ /* 0x000fe2000001ff00 */
[----:B------:R-:W1:Y:S01]  /*32f0*/  LDC.64 R22, c[0x0][0x250] ;  /* 0x00009400ff167b82 */ /* 0x000e620000000a00 */
[----:B------:R-:W-:-:S02]  /*3300*/  SHF.R.U32.HI R11, RZ, 0x5, R248 ;  /* 0x00000005ff0b7819 */ /* 0x000fc400000116f8 */
[----:B------:R-:W-:Y:S02]  /*3310*/  CS2R R92, SRZ ;  /* 0x00000000005c7805 */ /* 0x000fe4000001ff00 */
[----:B------:R-:W-:Y:S02]  /*3320*/  CS2R R94, SRZ ;  /* 0x00000000005e7805 */ /* 0x000fe4000001ff00 */
[----:B------:R-:W-:Y:S02]  /*3330*/  CS2R R96, SRZ ;  /* 0x0000000000607805 */ /* 0x000fe4000001ff00 */
[----:B------:R-:W-:Y:S02]  /*3340*/  R2UR UR43, R11 ;  /* 0x000000000b2b72ca */ /* 0x000fe400000e0000 */
[----:B------:R-:W-:Y:S02]  /*3350*/  CS2R R98, SRZ ;  /* 0x0000000000627805 */ /* 0x000fe4000001ff00 */
[----:B------:R-:W-:Y:S01]  /*3360*/  CS2R R100, SRZ ;  /* 0x0000000000647805 */ /* 0x000fe2000001ff00 */
[----:B------:R-:W2:Y:S01]  /*3370*/  LDC R28, c[0x0][0x268] ;  /* 0x00009a00ff1c7b82 */ /* 0x000ea20000000800 */
[----:B------:R-:W-:-:S02]  /*3380*/  CS2R R102, SRZ ;  /* 0x0000000000667805 */ /* 0x000fc4000001ff00 */
[----:B------:R-:W-:Y:S02]  /*3390*/  CS2R R104, SRZ ;  /* 0x0000000000687805 */ /* 0x000fe4000001ff00 */
[----:B------:R-:W-:Y:S02]  /*33a0*/  CS2R R106, SRZ ;  /* 0x00000000006a7805 */ /* 0x000fe4000001ff00 */
[----:B------:R-:W-:Y:S02]  /*33b0*/  CS2R R108, SRZ ;  /* 0x00000000006c7805 */ /* 0x000fe4000001ff00 */
[----:B------:R-:W-:Y:S02]  /*33c0*/  CS2R R110, SRZ ;  /* 0x00000000006e7805 */ /* 0x000fe4000001ff00 */
[----:B------:R-:W-:Y:S02]  /*33d0*/  CS2R R112, SRZ ;  /* 0x0000000000707805 */ /* 0x000fe4000001ff00 */
[----:B------:R-:W-:Y:S01]  /*33e0*/  CS2R R114, SRZ ;  /* 0x0000000000727805 */ /* 0x000fe2000001ff00 */
[----:B0-----:R-:W-:Y:S01]  /*33f0*/  IMAD.MOV.U32 R5, RZ, RZ, R2 ;  /* 0x000000ffff057224 */ /* 0x001fe200078e0002 */
[----:B------:R-:W-:Y:S01]  /*3400*/  LOP3.LUT R2, R248, 0x7f, RZ, 0xc0, !PT ;  /* 0x0000007ff8027812 */ /* 0x000fe200078ec0ff */
[----:B------:R-:W-:Y:S01]  /*3410*/  IMAD R9, R9, R3, RZ ;  /* 0x0000000309097224 */ /* 0x000fe200078e02ff */
[----:B------:R0:W-:Y:S01]  /*3420*/  STL [R1+0x1d8], R3 ;  /* 0x0001d80301007387 */ /* 0x0001e20000100800 */
[----:B------:R-:W-:-:S02]  /*3430*/  CS2R R116, SRZ ;  /* 0x0000000000747805 */ /* 0x000fc4000001ff00 */
[----:B------:R-:W-:Y:S01]  /*3440*/  CS2R R118, SRZ ;  /* 0x0000000000767805 */ /* 0x000fe2000001ff00 */
[----:B------:R-:W-:Y:S01]  /*3450*/  IMAD.HI R16, R9, 0x2, RZ ;  /* 0x0000000209107827 */ /* 0x000fe200078e02ff */
[----:B------:R-:W-:Y:S02]  /*3460*/  CS2R R120, SRZ ;  /* 0x0000000000787805 */ /* 0x000fe4000001ff00 */
[----:B------:R-:W-:Y:S02]  /*3470*/  CS2R R122, SRZ ;  /* 0x00000000007a7805 */ /* 0x000fe4000001ff00 */
[----:B------:R-:W-:Y:S01]  /*3480*/  CS2R R124, SRZ ;  /* 0x00000000007c7805 */ /* 0x000fe2000001ff00 */
[----:B-1----:R-:W-:Y:S01]  /*3490*/  IMAD R4, R0, R23, RZ ;  /* 0x0000001700047224 */ /* 0x002fe200078e02ff */
[----:B------:R-:W-:Y:S01]  /*34a0*/  CS2R R126, SRZ ;  /* 0x00000000007e7805 */ /* 0x000fe2000001ff00 */
[----:B------:R-:W-:Y:S01]  /*34b0*/  IMAD R0, R5, UR6, RZ ;  /* 0x0000000605007c24 */ /* 0x000fe2000f8e02ff */
[----:B------:R-:W-:Y:S01]  /*34c0*/  SHF.L.U32 R5, R9, 0x1, RZ ;  /* 0x0000000109057819 */ /* 0x000fe200000006ff */
[----:B0-----:R-:W-:Y:S01]  /*34d0*/  IMAD R3, R2, UR4, RZ ;  /* 0x0000000402037c24 */ /* 0x001fe2000f8e02ff */
[C---:B------:R-:W-:Y:S01]  /*34e0*/  LEA R6, R23.reuse, R4, 0x1 ;  /* 0x0000000417067211 */ /* 0x040fe200078e08ff */
[----:B------:R-:W-:Y:S01]  /*34f0*/  IMAD R22, R22, UR6, RZ ;  /* 0x0000000616167c24 */ /* 0x000fe2000f8e02ff */
[----:B------:R-:W-:Y:S01]  /*3500*/  SHF.L.U32 R2, R0, 0x1, RZ ;  /* 0x0000000100027819 */ /* 0x000fe200000006ff */
[----:B------:R-:W-:Y:S01]  /*3510*/  ULDC.64 UR4, c[0x0][0x218] ;  /* 0x0000860000047ab9 */ /* 0x000fe20000000a00 */
[----:B------:R-:W-:-:S02]  /*3520*/  LEA R8, R23, R6, 0x1 ;  /* 0x0000000617087211 */ /* 0x000fc400078e08ff */
[----:B------:R-:W-:Y:S02]  /*3530*/  CS2R R128, SRZ ;  /* 0x0000000000807805 */ /* 0x000fe4000001ff00 */
[----:B------:R-:W-:Y:S01]  /*3540*/  IADD3 R216, P2, P3, R5, UR8, R2 ;  /* 0x0000000805d87c10 */ /* 0x000fe2000fb5e002 */
[----:B------:R-:W-:Y:S01]  /*3550*/  UIADD3 UR8, UR7, 0x10000, URZ ;  /* 0x0001000007087890 */ /* 0x000fe2000fffe03f */
[----:B------:R-:W-:Y:S01]  /*3560*/  SHF.L.U32 R5, R3, 0x1, RZ ;  /* 0x0000000103057819 */ /* 0x000fe200000006ff */
[----:B------:R-:W-:Y:S01]  /*3570*/  IMAD R10, R23, 0x2, R8 ;  /* 0x00000002170a7824 */ /* 0x000fe200078e0208 */
[C---:B------:R-:W-:Y:S01]  /*3580*/  SHF.L.U32 R2, R22.reuse, 0x1, RZ ;  /* 0x0000000116027819 */ /* 0x040fe200000006ff */
[----:B------:R-:W-:Y:S01]  /*3590*/  IMAD.HI R3, R3, 0x2, RZ ;  /* 0x0000000203037827 */ /* 0x000fe200078e02ff */
[----:B------:R-:W-:Y:S01]  /*35a0*/  USHF.R.U32.HI UR8, URZ, 0x4, UR8 ;  /* 0x000000043f087899 */ /* 0x000fe20008011608 */
[----:B------:R-:W-:Y:S02]  /*35b0*/  CS2R R130, SRZ ;  /* 0x0000000000827805 */ /* 0x000fe4000001ff00 */
[----:B------:R-:W-:Y:S01]  /*35c0*/  IADD3 R25, P0, P1, R5, UR4, R2 ;  /* 0x0000000405197c10 */ /* 0x000fe2000f91e002 */
[----:B------:R-:W-:Y:S01]  /*35d0*/  IMAD.HI R22, R22, 0x2, RZ ;  /* 0x0000000216167827 */ /* 0x000fe200078e02ff */
[----:B------:R-:W-:Y:S01]  /*35e0*/  LEA R12, R23, R10, 0x1 ;  /* 0x0000000a170c7211 */ /* 0x000fe200078e08ff */
[----:B------:R-:W-:Y:S01]  /*35f0*/  USGXT.U32 UR14, UR8, 0xe ;  /* 0x0000000e080e789a */ /* 0x000fe20008000000 */
[----:B------:R-:W-:Y:S01]  /*3600*/  SGXT.U32 R2, R7, 0x2 ;  /* 0x000000020702781a */ /* 0x000fe20000000000 */
[----:B------:R-:W-:Y:S01]  /*3610*/  IMAD.HI R5, R0, 0x2, RZ ;  /* 0x0000000200057827 */ /* 0x000fe200078e02ff */
[----:B------:R-:W-:Y:S01]  /*3620*/  IADD3.X R27, R3, UR5, R22, P0, P1 ;  /* 0x00000005031b7c10 */ /* 0x000fe200087e2416 */
[----:B------:R-:W-:Y:S01]  /*3630*/  UIADD3 UR10, UP0, UR14, 0x2, URZ ;  /* 0x000000020e0a7890 */ /* 0x000fe2000ff1e03f */
[----:B------:R-:W-:Y:S01]  /*3640*/  LEA R20, P1, R4, R25, 0x1 ;  /* 0x0000001904147211 */ /* 0x000fe200078208ff */
[----:B--2---:R-:W-:Y:S01]  /*3650*/  IMAD R7, R2, R28, RZ ;  /* 0x0000001c02077224 */ /* 0x004fe200078e02ff */
[C---:B------:R-:W-:Y:S01]  /*3660*/  LEA R14, R23.reuse, R12, 0x1 ;  /* 0x0000000c170e7211 */ /* 0x040fe200078e08ff */
[----:B------:R-:W-:Y:S01]  /*3670*/  UMOV UR5, URZ ;  /* 0x0000003f00057c82 */ /* 0x000fe20008000000 */
[----:B------:R-:W-:Y:S01]  /*3680*/  LEA.HI.X.SX32 R21, R4, R27, 0x1, P1 ;  /* 0x0000001b04157211 */ /* 0x000fe200008f0eff */
[----:B------:R-:W-:Y:S01]  /*3690*/  UIADD3.X UR11, UR5, 0x40000040, URZ, UP0, !UPT ;  /* 0x40000040050b7890 */ /* 0x000fe200087fe43f */
[----:B------:R-:W-:Y:S01]  /*36a0*/  IADD3.X R26, R16, UR9, R5, P2, P3 ;  /* 0x00000009101a7c10 */ /* 0x000fe200097e6405 */
[----:B------:R-:W-:Y:S01]  /*36b0*/  IMAD R0, R23, 0x2, R14 ;  /* 0x0000000217007824 */ /* 0x000fe200078e020e */
[----:B------:R-:W-:Y:S01]  /*36c0*/  LEA R220, P2, R6, R25, 0x1 ;  /* 0x0000001906dc7211 */ /* 0x000fe200078408ff */
[----:B------:R0:W-:Y:S01]  /*36d0*/  STL.64 [R1+0x1d0], R20 ;  /* 0x0001d01401007387 */ /* 0x0001e20000100a00 */
[----:B------:R-:W-:-:S02]  /*36e0*/  LEA R3, R28, R7, 0x2 ;  /* 0x000000071c037211 */ /* 0x000fc400078e10ff */
[----:B------:R-:W-:Y:S02]  /*36f0*/  CS2R R132, SRZ ;  /* 0x0000000000847805 */ /* 0x000fe4000001ff00 */
[C---:B------:R-:W-:Y:S02]  /*3700*/  LEA R2, R23.reuse, R0, 0x1 ;  /* 0x0000000017027211 */ /* 0x040fe400078e08ff */
[----:B------:R-:W-:Y:S02]  /*3710*/  CS2R R134, SRZ ;  /* 0x0000000000867805 */ /* 0x000fe4000001ff00 */
[----:B------:R-:W-:Y:S01]  /*3720*/  LEA.HI.X.SX32 R221, R6, R27, 0x1, P2 ;  /* 0x0000001b06dd7211 */ /* 0x000fe200010f0eff */
[----:B------:R-:W-:Y:S01]  /*3730*/  IMAD R5, R28, 0x4, R3 ;  /* 0x000000041c057824 */ /* 0x000fe200078e0203 */
[----:B------:R-:W-:Y:S02]  /*3740*/  LEA R16, R23, R2, 0x1 ;  /* 0x0000000217107211 */ /* 0x000fe400078e08ff */
[----:B------:R-:W-:-:S02]  /*3750*/  CS2R R136, SRZ ;  /* 0x0000000000887805 */ /* 0x000fc4000001ff00 */
[----:B------:R-:W-:Y:S01]  /*3760*/  LEA R218, P0, R7, R216, 0x1 ;  /* 0x000000d807da7211 */ /* 0x000fe200078008ff */
[----:B------:R1:W-:Y:S01]  /*3770*/  STL.64 [R1+0x1c8], R220 ;  /* 0x0001c8dc01007387 */ /* 0x0003e20000100a00 */
[C---:B------:R-:W-:Y:S02]  /*3780*/  LEA R18, R23.reuse, R16, 0x1 ;  /* 0x0000001017127211 */ /* 0x040fe400078e08ff */
[----:B------:R-:W-:Y:S02]  /*3790*/  CS2R R138, SRZ ;  /* 0x00000000008a7805 */ /* 0x000fe4000001ff00 */
[----:B0-----:R-:W-:Y:S02]  /*37a0*/  LEA R20, P1, R8, R25, 0x1 ;  /* 0x0000001908147211 */ /* 0x001fe400078208ff */
[----:B------:R-:W-:Y:S02]  /*37b0*/  CS2R R140, SRZ ;  /* 0x00000000008c7805 */ /* 0x000fe4000001ff00 */
[----:B------:R-:W-:-:S02]  /*37c0*/  LEA R4, R23, R18, 0x1 ;  /* 0x0000001217047211 */ /* 0x000fc400078e08ff */
[----:B------:R-:W-:Y:S02]  /*37d0*/  CS2R R142, SRZ ;  /* 0x00000000008e7805 */ /* 0x000fe4000001ff00 */
[----:B------:R-:W-:Y:S02]  /*37e0*/  LEA.HI.X.SX32 R21, R8, R27, 0x1, P1 ;  /* 0x0000001b08157211 */ /* 0x000fe400008f0eff */
[----:B------:R-:W-:Y:S02]  /*37f0*/  CS2R R144, SRZ ;  /* 0x0000000000907805 */ /* 0x000fe4000001ff00 */
[C---:B------:R-:W-:Y:S02]  /*3800*/  LEA R6, R23.reuse, R4, 0x1 ;  /* 0x0000000417067211 */ /* 0x040fe400078e08ff */
[----:B------:R-:W-:Y:S02]  /*3810*/  CS2R R146, SRZ ;  /* 0x0000000000927805 */ /* 0x000fe4000001ff00 */
[----:B------:R-:W-:Y:S01]  /*3820*/  LEA R9, R28, R5, 0x2 ;  /* 0x000000051c097211 */ /* 0x000fe200078e10ff */
[----:B------:R0:W-:Y:S01]  /*3830*/  STL.64 [R1+0x1c0], R20 ;  /* 0x0001c01401007387 */ /* 0x0001e20000100a00 */
[----:B-1----:R-:W-:Y:S01]  /*3840*/  LEA R220, P1, R10, R25, 0x1 ;  /* 0x000000190adc7211 */ /* 0x002fe200078208ff */
[----:B------:R-:W-:Y:S01]  /*3850*/  IMAD R8, R23, 0x2, R6 ;  /* 0x0000000217087824 */ /* 0x000fe200078e0206 */
[----:B------:R-:W-:-:S02]  /*3860*/  LEA R11, R28, R9, 0x2 ;  /* 0x000000091c0b7211 */ /* 0x000fc400078e10ff */
[----:B------:R-:W-:Y:S02]  /*3870*/  CS2R R148, SRZ ;  /* 0x0000000000947805 */ /* 0x000fe4000001ff00 */
[----:B------:R-:W-:Y:S02]  /*3880*/  LEA.HI.X.SX32 R221, R10, R27, 0x1, P1 ;  /* 0x0000001b0add7211 */ /* 0x000fe400008f0eff */
[----:B------:R-:W-:Y:S02]  /*3890*/  CS2R R150, SRZ ;  /* 0x0000000000967805 */ /* 0x000fe4000001ff00 */
[----:B------:R-:W-:Y:S02]  /*38a0*/  LEA R10, R23, R8, 0x1 ;  /* 0x00000008170a7211 */ /* 0x000fe400078e08ff */
[----:B------:R-:W-:Y:S02]  /*38b0*/  CS2R R30, SRZ ;  /* 0x00000000001e7805 */ /* 0x000fe4000001ff00 */
[----:B------:R-:W-:Y:S01]  /*38c0*/  LEA R13, R28, R11, 0x2 ;  /* 0x0000000b1c0d7211 */ /* 0x000fe200078e10ff */
[----:B------:R1:W-:Y:S01]  /*38d0*/  STL.64 [R1+0x1b8], R220 ;  /* 0x0001b8dc01007387 */ /* 0x0003e20000100a00 */
[----:B------:R-:W-:-:S02]  /*38e0*/  LEA.HI.X.SX32 R219, R7, R26, 0x1, P0 ;  /* 0x0000001a07db7211 */ /* 0x000fc400000f0eff */
[----:B------:R-:W-:Y:S02]  /*38f0*/  CS2R R32, SRZ ;  /* 0x0000000000207805 */ /* 0x000fe4000001ff00 */
[----:B0-----:R-:W-:Y:S02]  /*3900*/  LEA R20, P2, R12, R25, 0x1 ;  /* 0x000000190c147211 */ /* 0x001fe400078408ff */
[----:B------:R-:W-:Y:S02]  /*3910*/  CS2R R34, SRZ ;  /* 0x0000000000227805 */ /* 0x000fe4000001ff00 */
[----:B------:R-:W-:Y:S02]  /*3920*/  LEA R15, R28, R13, 0x2 ;  /* 0x0000000d1c0f7211 */ /* 0x000fe400078e10ff */
[----:B------:R-:W-:Y:S02]  /*3930*/  CS2R R36, SRZ ;  /* 0x0000000000247805 */ /* 0x000fe4000001ff00 */
[----:B------:R-:W-:-:S02]  /*3940*/  LEA.HI.X.SX32 R21, R12, R27, 0x1, P2 ;  /* 0x0000001b0c157211 */ /* 0x000fc400010f0eff */
[----:B------:R-:W-:Y:S02]  /*3950*/  CS2R R38, SRZ ;  /* 0x0000000000267805 */ /* 0x000fe4000001ff00 */
[----:B------:R-:W-:Y:S01]  /*3960*/  LEA R12, R23, R10, 0x1 ;  /* 0x0000000a170c7211 */ /* 0x000fe200078e08ff */
[----:B------:R-:W-:Y:S01]  /*3970*/  IMAD R17, R28, 0x4, R15 ;  /* 0x000000041c117824 */ /* 0x000fe200078e020f */
[----:B------:R-:W-:Y:S02]  /*3980*/  CS2R R40, SRZ ;  /* 0x0000000000287805 */ /* 0x000fe4000001ff00 */
[----:B-1----:R-:W-:Y:S01]  /*3990*/  LEA R220, P1, R14, R25, 0x1 ;  /* 0x000000190edc7211 */ /* 0x002fe200078208ff */
[----:B------:R0:W-:Y:S01]  /*39a0*/  STL.64 [R1+0x1b0], R20 ;  /* 0x0001b01401007387 */ /* 0x0001e20000100a00 */
[----:B------:R-:W-:Y:S02]  /*39b0*/  CS2R R42, SRZ ;  /* 0x00000000002a7805 */ /* 0x000fe4000001ff00 */
[----:B------:R-:W-:-:S02]  /*39c0*/  LEA R19, R28, R17, 0x2 ;  /* 0x000000111c137211 */ /* 0x000fc400078e10ff */
[----:B------:R-:W-:Y:S02]  /*39d0*/  CS2R R44, SRZ ;  /* 0x00000000002c7805 */ /* 0x000fe4000001ff00 */
[----:B------:R-:W-:Y:S02]  /*39e0*/  LEA.HI.X.SX32 R221, R14, R27, 0x1, P1 ;  /* 0x0000001b0edd7211 */ /* 0x000fe400008f0eff */
[----:B------:R-:W-:Y:S02]  /*39f0*/  CS2R R46, SRZ ;  /* 0x00000000002e7805 */ /* 0x000fe4000001ff00 */
[----:B------:R-:W-:Y:S02]  /*3a00*/  LEA R14, R23, R12, 0x1 ;  /* 0x0000000c170e7211 */ /* 0x000fe400078e08ff */
[----:B------:R-:W-:Y:S02]  /*3a10*/  CS2R R48, SRZ ;  /* 0x0000000000307805 */ /* 0x000fe4000001ff00 */
[----:B------:R-:W-:Y:S01]  /*3a20*/  CS2R R50, SRZ ;  /* 0x0000000000327805 */ /* 0x000fe2000001ff00 */
[----:B------:R1:W-:Y:S01]  /*3a30*/  STL.64 [R1+0x1a8], R220 ;  /* 0x0001a8dc01007387 */ /* 0x0003e20000100a00 */
[----:B------:R-:W-:-:S02]  /*3a40*/  CS2R R52, SRZ ;  /* 0x0000000000347805 */ /* 0x000fc4000001ff00 */
[----:B------:R-:W-:Y:S02]  /*3a50*/  CS2R R54, SRZ ;  /* 0x0000000000367805 */ /* 0x000fe4000001ff00 */
[C---:B0-----:R-:W-:Y:S02]  /*3a60*/  LEA R20, P2, R0.reuse, R25, 0x1 ;  /* 0x0000001900147211 */ /* 0x041fe400078408ff */
[----:B------:R-:W-:Y:S02]  /*3a70*/  CS2R R56, SRZ ;  /* 0x0000000000387805 */ /* 0x000fe4000001ff00 */
[----:B------:R-:W-:Y:S02]  /*3a80*/  CS2R R58, SRZ ;  /* 0x00000000003a7805 */ /* 0x000fe4000001ff00 */
[----:B------:R-:W-:Y:S02]  /*3a90*/  CS2R R60, SRZ ;  /* 0x00000000003c7805 */ /* 0x000fe4000001ff00 */
[----:B------:R-:W-:-:S02]  /*3aa0*/  LEA.HI.X.SX32 R21, R0, R27, 0x1, P2 ;  /* 0x0000001b00157211 */ /* 0x000fc400010f0eff */
[----:B------:R-:W-:Y:S02]  /*3ab0*/  CS2R R62, SRZ ;  /* 0x00000000003e7805 */ /* 0x000fe4000001ff00 */
[----:B------:R-:W-:Y:S02]  /*3ac0*/  LEA R0, R23, R14, 0x1 ;  /* 0x0000000e17007211 */ /* 0x000fe400078e08ff */
[----:B------:R-:W-:Y:S02]  /*3ad0*/  CS2R R64, SRZ ;  /* 0x0000000000407805 */ /* 0x000fe4000001ff00 */
[----:B------:R-:W-:Y:S01]  /*3ae0*/  CS2R R66, SRZ ;  /* 0x0000000000427805 */ /* 0x000fe2000001ff00 */
[----:B------:R0:W-:Y:S01]  /*3af0*/  STL.64 [R1+0x1a0], R20 ;  /* 0x0001a01401007387 */ /* 0x0001e20000100a00 */
[----:B-1----:R-:W-:Y:S02]  /*3b00*/  LEA R220, P2, R16, R25, 0x1 ;  /* 0x0000001910dc7211 */ /* 0x002fe400078408ff */
[----:B------:R-:W-:-:S02]  /*3b10*/  CS2R R68, SRZ ;  /* 0x0000000000447805 */ /* 0x000fc4000001ff00 */
[----:B------:R-:W-:Y:S02]  /*3b20*/  CS2R R70, SRZ ;  /* 0x0000000000467805 */ /* 0x000fe4000001ff00 */
[----:B------:R-:W-:Y:S02]  /*3b30*/  CS2R R72, SRZ ;  /* 0x0000000000487805 */ /* 0x000fe4000001ff00 */
[----:B------:R-:W-:Y:S02]  /*3b40*/  LEA.HI.X.SX32 R221, R16, R27, 0x1, P2 ;  /* 0x0000001b10dd7211 */ /* 0x000fe400010f0eff */
[----:B------:R-:W-:Y:S02]  /*3b50*/  CS2R R74, SRZ ;  /* 0x00000000004a7805 */ /* 0x000fe4000001ff00 */
[----:B------:R-:W-:Y:S02]  /*3b60*/  CS2R R76, SRZ ;  /* 0x00000000004c7805 */ /* 0x000fe4000001ff00 */
[----:B------:R-:W-:-:S02]  /*3b70*/  CS2R R78, SRZ ;  /* 0x00000000004e7805 */ /* 0x000fc4000001ff00 */
[----:B------:R-:W-:Y:S02]  /*3b80*/  CS2R R80, SRZ ;  /* 0x0000000000507805 */ /* 0x000fe4000001ff00 */
[----:B------:R-:W-:Y:S02]  /*3b90*/  CS2R R82, SRZ ;  /* 0x0000000000527805 */ /* 0x000fe4000001ff00 */
[----:B------:R-:W-:Y:S02]  /*3ba0*/  CS2R R84, SRZ ;  /* 0x0000000000547805 */ /* 0x000fe4000001ff00 */
[C---:B0-----:R-:W-:Y:S02]  /*3bb0*/  LEA R20, P1, R2.reuse, R25, 0x1 ;  /* 0x0000001902147211 */ /* 0x041fe400078208ff */
[----:B------:R-:W-:Y:S01]  /*3bc0*/  CS2R R86, SRZ ;  /* 0x0000000000567805 */ /* 0x000fe2000001ff00 */
[----:B------:R-:W-:Y:S01]  /*3bd0*/  UMOV UR4, URZ ;  /* 0x0000003f00047c82 */ /* 0x000fe20008000000 */
[----:B------:R-:W-:Y:S01]  /*3be0*/  UIADD3.64 UR38, UR10, 0x2, URZ ;  /* 0x000000020a267897 */ /* 0x000fe2000fffe03f */
[----:B------:R-:W-:Y:S01]  /*3bf0*/  LEA.HI.X.SX32 R21, R2, R27, 0x1, P1 ;  /* 0x0000001b02157211 */ /* 0x000fe200008f0eff */
[----:B------:R-:W-:Y:S01]  /*3c00*/  IMAD R2, R23, 0x2, R0 ;  /* 0x0000000217027824 */ /* 0x000fe200078e0200 */
[----:B------:R-:W-:Y:S01]  /*3c10*/  LEA R222, P1, R18, R25, 0x1 ;  /* 0x0000001912de7211 */ /* 0x000fe200078208ff */
[----:B------:R-:W-:-:S02]  /*3c20*/  UIADD3.64 UR34, UR10, 0x4, URZ ;  /* 0x000000040a227897 */ /* 0x000fc4000fffe03f */
[----:B------:R0:W-:Y:S01]  /*3c30*/  STL.64 [R1+0x198], R20 ;  /* 0x0001981401007387 */ /* 0x0001e20000100a00 */
[----:B------:R-:W-:Y:S01]  /*3c40*/  LEA.HI.X.SX32 R223, R18, R27, 0x1, P1 ;  /* 0x0000001b12df7211 */ /* 0x000fe200008f0eff */
[----:B------:R-:W-:Y:S01]  /*3c50*/  UIADD3.64 UR30, UR10, 0x1fe, URZ ;  /* 0x000001fe0a1e7897 */ /* 0x000fe2000fffe03f */
[C---:B------:R-:W-:Y:S01]  /*3c60*/  LEA R16, R23.reuse, R2, 0x1 ;  /* 0x0000000217107211 */ /* 0x040fe200078e08ff */
[----:B------:R1:W-:Y:S01]  /*3c70*/  STL.64 [R1+0x190], R220 ;  /* 0x000190dc01007387 */ /* 0x0003e20000100a00 */
[----:B------:R-:W-:Y:S02]  /*3c80*/  UIADD3.64 UR26, UR10, 0x200, URZ ;  /* 0x000002000a1a7897 */ /* 0x000fe4000fffe03f */
[----:B------:R-:W-:Y:S01]  /*3c90*/  LEA R18, R23, R16, 0x1 ;  /* 0x0000001017127211 */ /* 0x000fe200078e08ff */
[----:B------:R2:W-:Y:S01]  /*3ca0*/  STL.64 [R1+0x188], R222 ;  /* 0x000188de01007387 */ /* 0x0005e20000100a00 */
[----:B------:R-:W-:Y:S02]  /*3cb0*/  UIADD3.64 UR22, UR10, 0x202, URZ ;  /* 0x000002020a167897 */ /* 0x000fe4000fffe03f */
[----:B------:R-:W-:Y:S01]  /*3cc0*/  UIADD3.64 UR18, UR10, 0x204, URZ ;  /* 0x000002040a127897 */ /* 0x000fe2000fffe03f */
[----:B0-----:R-:W-:Y:S01]  /*3cd0*/  LEA R20, R28, R19, 0x2 ;  /* 0x000000131c147211 */ /* 0x001fe200078e10ff */
[----:B------:R-:W-:Y:S01]  /*3ce0*/  ULDC UR42, c[0x0][0x238] ;  /* 0x00008e00002a7ab9 */ /* 0x000fe20000000800 */
[----:B------:R-:W-:Y:S01]  /*3cf0*/  UMOV UR15, 0x40000040 ;  /* 0x40000040000f7882 */ /* 0x000fe20000000000 */
[----:B-1----:R-:W-:-:S02]  /*3d00*/  LEA R220, P2, R4, R25, 0x1 ;  /* 0x0000001904dc7211 */ /* 0x002fc400078408ff */
[----:B------:R-:W-:Y:S02]  /*3d10*/  LEA R21, R28, R20, 0x2 ;  /* 0x000000141c157211 */ /* 0x000fe400078e10ff */
[----:B------:R-:W-:Y:S01]  /*3d20*/  LEA.HI.X.SX32 R221, R4, R27, 0x1, P2 ;  /* 0x0000001b04dd7211 */ /* 0x000fe200010f0eff */
[----:B------:R-:W-:Y:S01]  /*3d30*/  IMAD R4, R23, 0x2, R18 ;  /* 0x0000000217047824 */ /* 0x000fe200078e0212 */
[----:B--2---:R-:W-:Y:S02]  /*3d40*/  LEA R222, P1, R6, R25, 0x1 ;  /* 0x0000001906de7211 */ /* 0x004fe400078208ff */
[----:B------:R-:W-:Y:S01]  /*3d50*/  LEA R22, R28, R21, 0x2 ;  /* 0x000000151c167211 */ /* 0x000fe200078e10ff */
[----:B------:R0:W-:Y:S01]  /*3d60*/  STL.64 [R1+0x180], R220 ;  /* 0x000180dc01007387 */ /* 0x0001e20000100a00 */
[----:B------:R-:W-:Y:S02]  /*3d70*/  LEA.HI.X.SX32 R223, R6, R27, 0x1, P1 ;  /* 0x0000001b06df7211 */ /* 0x000fe400008f0eff */
[----:B------:R-:W-:-:S02]  /*3d80*/  LEA R224, P1, R10, R25, 0x1 ;  /* 0x000000190ae07211 */ /* 0x000fc400078208ff */
[----:B------:R-:W-:Y:S01]  /*3d90*/  LEA R6, R23, R4, 0x1 ;  /* 0x0000000417067211 */ /* 0x000fe200078e08ff */
[----:B------:R1:W-:Y:S01]  /*3da0*/  STL.64 [R1+0x178], R222 ;  /* 0x000178de01007387 */ /* 0x0003e20000100a00 */
[----:B------:R-:W-:Y:S02]  /*3db0*/  LEA.HI.X.SX32 R225, R10, R27, 0x1, P1 ;  /* 0x0000001b0ae17211 */ /* 0x000fe400008f0eff */
[----:B------:R-:W-:Y:S02]  /*3dc0*/  LEA R24, R28, R22, 0x2 ;  /* 0x000000161c187211 */ /* 0x000fe400078e10ff */
[----:B0-----:R-:W-:-:S04]  /*3dd0*/  LEA R220, P2, R8, R25, 0x1 ;  /* 0x0000001908dc7211 */ /* 0x001fc800078408ff */
[----:B------:R-:W-:Y:S02]  /*3de0*/  LEA.HI.X.SX32 R221, R8, R27, 0x1, P2 ;  /* 0x0000001b08dd7211 */ /* 0x000fe400010f0eff */
[C---:B-1----:R-:W-:Y:S02]  /*3df0*/  LEA R222, P2, R12.reuse, R25, 0x1 ;  /* 0x000000190cde7211 */ /* 0x042fe400078408ff */
[C---:B------:R-:W-:Y:S01]  /*3e00*/  LEA R8, R23.reuse, R6, 0x1 ;  /* 0x0000000617087211 */ /* 0x040fe200078e08ff */
[----:B------:R0:W-:Y:S01]  /*3e10*/  STL.64 [R1+0x170], R220 ;  /* 0x000170dc01007387 */ /* 0x0001e20000100a00 */
[----:B------:R-:W-:Y:S02]  /*3e20*/  LEA.HI.X.SX32 R223, R12, R27, 0x1, P2 ;  /* 0x0000001b0cdf7211 */ /* 0x000fe400010f0eff */
[C---:B------:R-:W-:Y:S01]  /*3e30*/  LEA R10, R23.reuse, R8, 0x1 ;  /* 0x00000008170a7211 */ /* 0x040fe200078e08ff */
[----:B------:R1:W-:Y:S04]  /*3e40*/  STL.64 [R1+0x168], R224 ;  /* 0x000168e001007387 */ /* 0x0003e80000100a00 */
[----:B------:R2:W-:Y:S01]  /*3e50*/  STL.64 [R1+0x160], R222 ;  /* 0x000160de01007387 */ /* 0x0005e20000100a00 */
[----:B------:R-:W-:Y:S01]  /*3e60*/  IMAD R12, R23, 0x2, R10 ;  /* 0x00000002170c7824 */ /* 0x000fe200078e020a */
[----:B0-----:R-:W-:-:S04]  /*3e70*/  LEA R220, P3, R14, R25, 0x1 ;  /* 0x000000190edc7211 */ /* 0x001fc800078608ff */
[----:B------:R-:W-:Y:S02]  /*3e80*/  LEA.HI.X.SX32 R221, R14, R27, 0x1, P3 ;  /* 0x0000001b0edd7211 */ /* 0x000fe400018f0eff */
[-C--:B-1----:R-:W-:Y:S02]  /*3e90*/  LEA R224, P1, R0, R25.reuse, 0x1 ;  /* 0x0000001900e07211 */ /* 0x082fe400078208ff */
[----:B--2---:R-:W-:Y:S01]  /*3ea0*/  LEA R222, P2, R2, R25, 0x1 ;  /* 0x0000001902de7211 */ /* 0x004fe200078408ff */
[----:B------:R0:W-:Y:S01]  /*3eb0*/  STL.64 [R1+0x158], R220 ;  /* 0x000158dc01007387 */ /* 0x0001e20000100a00 */
[-C--:B------:R-:W-:Y:S02]  /*3ec0*/  LEA.HI.X.SX32 R225, R0, R27.reuse, 0x1, P1 ;  /* 0x0000001b00e17211 */ /* 0x080fe400008f0eff */
[----:B------:R-:W-:Y:S02]  /*3ed0*/  LEA.HI.X.SX32 R223, R2, R27, 0x1, P2 ;  /* 0x0000001b02df7211 */ /* 0x000fe400010f0eff */
[C---:B------:R-:W-:Y:S01]  /*3ee0*/  LEA R0, R23.reuse, R12, 0x1 ;  /* 0x0000000c17007211 */ /* 0x040fe200078e08ff */
[----:B------:R1:W-:Y:S03]  /*3ef0*/  STL.64 [R1+0x150], R224 ;  /* 0x000150e001007387 */ /* 0x0003e60000100a00 */
[----:B------:R-:W-:Y:S01]  /*3f00*/  LEA R2, R23, R0, 0x1 ;  /* 0x0000000017027211 */ /* 0x000fe200078e08ff */
[----:B------:R2:W-:Y:S01]  /*3f10*/  STL.64 [R1+0x148], R222 ;  /* 0x000148de01007387 */ /* 0x0005e20000100a00 */
[----:B0-----:R-:W-:-:S04]  /*3f20*/  LEA R220, P3, R16, R25, 0x1 ;  /* 0x0000001910dc7211 */ /* 0x001fc800078608ff */
[----:B------:R-:W-:Y:S02]  /*3f30*/  LEA.HI.X.SX32 R221, R16, R27, 0x1, P3 ;  /* 0x0000001b10dd7211 */ /* 0x000fe400018f0eff */
[----:B-1----:R-:W-:-:S03]  /*3f40*/  LEA R224, P1, R18, R25, 0x1 ;  /* 0x0000001912e07211 */ /* 0x002fc600078208ff */
[----:B------:R0:W-:Y:S01]  /*3f50*/  STL.64 [R1+0x140], R220 ;  /* 0x000140dc01007387 */ /* 0x0001e20000100a00 */
[----:B--2---:R-:W-:Y:S02]  /*3f60*/  LEA R222, P2, R4, R25, 0x1 ;  /* 0x0000001904de7211 */ /* 0x004fe400078408ff */
[-C--:B------:R-:W-:Y:S02]  /*3f70*/  LEA.HI.X.SX32 R225, R18, R27.reuse, 0x1, P1 ;  /* 0x0000001b12e17211 */ /* 0x080fe400008f0eff */
[----:B------:R-:W-:Y:S02]  /*3f80*/  LEA.HI.X.SX32 R223, R4, R27, 0x1, P2 ;  /* 0x0000001b04df7211 */ /* 0x000fe400010f0eff */
[----:B------:R-:W-:Y:S01]  /*3f90*/  LEA R4, R23, R2, 0x1 ;  /* 0x0000000217047211 */ /* 0x000fe200078e08ff */
[----:B------:R1:W-:Y:S01]  /*3fa0*/  STL.64 [R1+0x138], R224 ;  /* 0x000138e001007387 */ /* 0x0003e20000100a00 */
[----:B0-----:R-:W-:-:S03]  /*3fb0*/  LEA R220, P3, R6, R25, 0x1 ;  /* 0x0000001906dc7211 */ /* 0x001fc600078608ff */
[----:B------:R0:W-:Y:S01]  /*3fc0*/  STL.64 [R1+0x130], R222 ;  /* 0x000130de01007387 */ /* 0x0001e20000100a00 */
[----:B------:R-:W-:Y:S02]  /*3fd0*/  LEA.HI.X.SX32 R221, R6, R27, 0x1, P3 ;  /* 0x0000001b06dd7211 */ /* 0x000fe400018f0eff */
[C---:B------:R-:W-:Y:S02]  /*3fe0*/  LEA R6, R23.reuse, R4, 0x1 ;  /* 0x0000000417067211 */ /* 0x040fe400078e08ff */
[C---:B-1----:R-:W-:Y:S01]  /*3ff0*/  LEA R224, P1, R8.reuse, R25, 0x1 ;  /* 0x0000001908e07211 */ /* 0x042fe200078208ff */
[----:B------:R1:W-:Y:S03]  /*4000*/  STL.64 [R1+0x128], R220 ;  /* 0x000128dc01007387 */ /* 0x0003e60000100a00 */
[----:B------:R-:W-:Y:S01]  /*4010*/  LEA.HI.X.SX32 R225, R8, R27, 0x1, P1 ;  /* 0x0000001b08e17211 */ /* 0x000fe200008f0eff */
[----:B------:R-:W-:Y:S01]  /*4020*/  IMAD R8, R23, 0x2, R6 ;  /* 0x0000000217087824 */ /* 0x000fe200078e0206 */
[----:B0-----:R-:W-:-:S03]  /*4030*/  LEA R222, P2, R10, R25, 0x1 ;  /* 0x000000190ade7211 */ /* 0x001fc600078408ff */
[----:B------:R0:W-:Y:S01]  /*4040*/  STL.64 [R1+0x120], R224 ;  /* 0x000120e001007387 */ /* 0x0001e20000100a00 */
[----:B------:R-:W-:Y:S02]  /*4050*/  LEA.HI.X.SX32 R223, R10, R27, 0x1, P2 ;  /* 0x0000001b0adf7211 */ /* 0x000fe400010f0eff */
[----:B------:R-:W-:Y:S02]  /*4060*/  LEA R10, R23, R8, 0x1 ;  /* 0x00000008170a7211 */ /* 0x000fe400078e08ff */
[C---:B-1----:R-:W-:Y:S01]  /*4070*/  LEA R220, P3, R12.reuse, R25, 0x1 ;  /* 0x000000190cdc7211 */ /* 0x042fe200078608ff */
[----:B------:R1:W-:Y:S03]  /*4080*/  STL.64 [R1+0x118], R222 ;  /* 0x000118de01007387 */ /* 0x0003e60000100a00 */
[----:B------:R-:W-:Y:S02]  /*4090*/  LEA.HI.X.SX32 R221, R12, R27, 0x1, P3 ;  /* 0x0000001b0cdd7211 */ /* 0x000fe400018f0eff */
[----:B0-----:R-:W-:-:S03]  /*40a0*/  LEA R224, P1, R0, R25, 0x1 ;  /* 0x0000001900e07211 */ /* 0x001fc600078208ff */
[----:B------:R0:W-:Y:S01]  /*40b0*/  STL.64 [R1+0x110], R220 ;  /* 0x000110dc01007387 */ /* 0x0001e20000100a00 */
[----:B------:R-:W-:Y:S02]  /*40c0*/  LEA.HI.X.SX32 R225, R0, R27, 0x1, P1 ;  /* 0x0000001b00e17211 */ /* 0x000fe400008f0eff */
[C---:B-1----:R-:W-:Y:S02]  /*40d0*/  LEA R222, P2, R2.reuse, R25, 0x1 ;  /* 0x0000001902de7211 */ /* 0x042fe400078408ff */
[----:B------:R-:W-:Y:S01]  /*40e0*/  LEA R0, R23, R10, 0x1 ;  /* 0x0000000a17007211 */ /* 0x000fe200078e08ff */
[----:B------:R1:W-:Y:S01]  /*40f0*/  STL.64 [R1+0x108], R224 ;  /* 0x000108e001007387 */ /* 0x0003e20000100a00 */
[----:B------:R-:W-:Y:S02]  /*4100*/  LEA.HI.X.SX32 R223, R2, R27, 0x1, P2 ;  /* 0x0000001b02df7211 */ /* 0x000fe400010f0eff */
[-C--:B------:R-:W-:Y:S02]  /*4110*/  LEA R226, P1, R6, R25.reuse, 0x1 ;  /* 0x0000001906e27211 */ /* 0x080fe400078208ff */
[----:B0-----:R-:W-:Y:S01]  /*4120*/  LEA R220, P3, R4, R25, 0x1 ;  /* 0x0000001904dc7211 */ /* 0x001fe200078608ff */
[----:B------:R0:W-:Y:S01]  /*4130*/  STL.64 [R1+0x100], R222 ;  /* 0x000100de01007387 */ /* 0x0001e20000100a00 */
[----:B------:R-:W-:-:S02]  /*4140*/  LEA.HI.X.SX32 R227, R6, R27, 0x1, P1 ;  /* 0x0000001b06e37211 */ /* 0x000fc400008f0eff */
[----:B------:R-:W-:Y:S02]  /*4150*/  LEA.HI.X.SX32 R221, R4, R27, 0x1, P3 ;  /* 0x0000001b04dd7211 */ /* 0x000fe400018f0eff */
[----:B-1----:R-:W-:-:S03]  /*4160*/  LEA R224, P2, R8, R25, 0x1 ;  /* 0x0000001908e07211 */ /* 0x002fc600078408ff */
[----:B------:R1:W-:Y:S01]  /*4170*/  STL.64 [R1+0xf8], R220 ;  /* 0x0000f8dc01007387 */ /* 0x0003e20000100a00 */
[----:B------:R-:W-:Y:S02]  /*4180*/  LEA.HI.X.SX32 R225, R8, R27, 0x1, P2 ;  /* 0x0000001b08e17211 */ /* 0x000fe400010f0eff */
[C---:B0-----:R-:W-:Y:S01]  /*4190*/  LEA R222, P3, R10.reuse, R25, 0x1 ;  /* 0x000000190ade7211 */ /* 0x041fe200078608ff */
[----:B------:R-:W-:Y:S03]  /*41a0*/  STL.64 [R1+0xf0], R226 ;  /* 0x0000f0e201007387 */ /* 0x000fe60000100a00 */
[----:B------:R-:W-:Y:S02]  /*41b0*/  LEA.HI.X.SX32 R223, R10, R27, 0x1, P3 ;  /* 0x0000001b0adf7211 */ /* 0x000fe400018f0eff */
[----:B-1----:R-:W-:-:S03]  /*41c0*/  LEA R220, P4, R0, R25, 0x1 ;  /* 0x0000001900dc7211 */ /* 0x002fc600078808ff */
[----:B------:R0:W-:Y:S01]  /*41d0*/  STL.64 [R1+0xe0], R222 ;  /* 0x0000e0de01007387 */ /* 0x0001e20000100a00 */
[----:B------:R-:W-:-:S03]  /*41e0*/  LEA.HI.X.SX32 R221, R0, R27, 0x1, P4 ;  /* 0x0000001b00dd7211 */ /* 0x000fc600020f0eff */
[----:B------:R-:W-:Y:S01]  /*41f0*/  STL.64 [R1+0xe8], R224 ;  /* 0x0000e8e001007387 */ /* 0x000fe20000100a00 */
[----:B------:R-:W-:-:S03]  /*4200*/  LEA R0, R28, R24, 0x2 ;  /* 0x000000181c007211 */ /* 0x000fc600078e10ff */
[----:B------:R1:W-:Y:S01]  /*4210*/  STL.64 [R1+0xd8], R220 ;  /* 0x0000d8dc01007387 */ /* 0x0003e20000100a00 */
[C---:B------:R-:W-:Y:S02]  /*4220*/  LEA R2, R28.reuse, R0, 0x2 ;  /* 0x000000001c027211 */ /* 0x040fe400078e10ff */
[C---:B0-----:R-:W-:Y:S01]  /*4230*/  LEA R222, P1, R3.reuse, R216, 0x1 ;  /* 0x000000d803de7211 */ /* 0x041fe200078208ff */
[----:B------:R0:W-:Y:S03]  /*4240*/  STL.64 [R1+0xd0], R218 ;  /* 0x0000d0da01007387 */ /* 0x0001e60000100a00 */
[----:B------:R-:W-:Y:S01]  /*4250*/  LEA.HI.X.SX32 R223, R3, R26, 0x1, P1 ;  /* 0x0000001a03df7211 */ /* 0x000fe200008f0eff */
[----:B------:R-:W-:Y:S01]  /*4260*/  IMAD R3, R28, 0x4, R2 ;  /* 0x000000041c037824 */ /* 0x000fe200078e0202 */
[----:B-1----:R-:W-:-:S03]  /*4270*/  LEA R220, P0, R5, R216, 0x1 ;  /* 0x000000d805dc7211 */ /* 0x002fc600078008ff */
[----:B------:R-:W-:Y:S01]  /*4280*/  STL.64 [R1+0xc8], R222 ;  /* 0x0000c8de01007387 */ /* 0x000fe20000100a00 */
[C---:B------:R-:W-:Y:S02]  /*4290*/  LEA R4, R28.reuse, R3, 0x2 ;  /* 0x000000031c047211 */ /* 0x040fe400078e10ff */
[----:B------:R-:W-:Y:S02]  /*42a0*/  LEA.HI.X.SX32 R221, R5, R26, 0x1, P0 ;  /* 0x0000001a05dd7211 */ /* 0x000fe400000f0eff */
[C---:B0-----:R-:W-:Y:S02]  /*42b0*/  LEA R218, P2, R9.reuse, R216, 0x1 ;  /* 0x000000d809da7211 */ /* 0x041fe400078408ff */
[----:B------:R-:W-:Y:S01]  /*42c0*/  LEA R5, R28, R4, 0x2 ;  /* 0x000000041c057211 */ /* 0x000fe200078e10ff */
[----:B------:R0:W-:Y:S01]  /*42d0*/  STL.64 [R1+0xc0], R220 ;  /* 0x0000c0dc01007387 */ /* 0x0001e20000100a00 */
[----:B------:R-:W-:Y:S02]  /*42e0*/  LEA.HI.X.SX32 R219, R9, R26, 0x1, P2 ;  /* 0x0000001a09db7211 */ /* 0x000fe400010f0eff */
[----:B------:R-:W-:-:S03]  /*42f0*/  LEA R6, P2, R15, R216, 0x1 ;  /* 0x000000d80f067211 */ /* 0x000fc600078408ff */
[----:B------:R1:W-:Y:S01]  /*4300*/  STL.64 [R1+0xb8], R218 ;  /* 0x0000b8da01007387 */ /* 0x0003e20000100a00 */
[----:B------:R-:W-:Y:S02]  /*4310*/  LEA.HI.X.SX32 R7, R15, R26, 0x1, P2 ;  /* 0x0000001a0f077211 */ /* 0x000fe400010f0eff */
[CC--:B------:R-:W-:Y:S02]  /*4320*/  LEA R8, P2, R20.reuse, R216.reuse, 0x1 ;  /* 0x000000d814087211 */ /* 0x0c0fe400078408ff */
[C---:B0-----:R-:W-:Y:S02]  /*4330*/  LEA R220, P0, R11.reuse, R216, 0x1 ;  /* 0x000000d80bdc7211 */ /* 0x041fe400078008ff */
[-C--:B------:R-:W-:Y:S02]  /*4340*/  LEA.HI.X.SX32 R9, R20, R26.reuse, 0x1, P2 ;  /* 0x0000001a14097211 */ /* 0x080fe400010f0eff */
[----:B------:R-:W-:Y:S02]  /*4350*/  LEA.HI.X.SX32 R221, R11, R26, 0x1, P0 ;  /* 0x0000001a0bdd7211 */ /* 0x000fe400000f0eff */
[----:B-1----:R-:W-:-:S02]  /*4360*/  LEA R218, P1, R13, R216, 0x1 ;  /* 0x000000d80dda7211 */ /* 0x002fc400078208ff */
[----:B------:R-:W-:Y:S01]  /*4370*/  LEA R12, P0, R17, R216, 0x1 ;  /* 0x000000d8110c7211 */ /* 0x000fe200078008ff */
[----:B------:R-:W-:Y:S01]  /*4380*/  STL.64 [R1+0xb0], R220 ;  /* 0x0000b0dc01007387 */ /* 0x000fe20000100a00 */
[----:B------:R-:W-:Y:S02]  /*4390*/  LEA.HI.X.SX32 R219, R13, R26, 0x1, P1 ;  /* 0x0000001a0ddb7211 */ /* 0x000fe400008f0eff */
[----:B------:R-:W-:Y:S02]  /*43a0*/  LEA R10, P1, R19, R216, 0x1 ;  /* 0x000000d8130a7211 */ /* 0x000fe400078208ff */
[-C--:B------:R-:W-:Y:S01]  /*43b0*/  LEA.HI.X.SX32 R13, R17, R26.reuse, 0x1, P0 ;  /* 0x0000001a110d7211 */ /* 0x080fe200000f0eff */
[----:B------:R-:W-:Y:S01]  /*43c0*/  STL.64 [R1+0xa8], R218 ;  /* 0x0000a8da01007387 */ /* 0x000fe20000100a00 */
[----:B------:R-:W-:Y:S02]  /*43d0*/  LEA.HI.X.SX32 R11, R19, R26, 0x1, P1 ;  /* 0x0000001a130b7211 */ /* 0x000fe400008f0eff */
[C---:B------:R-:W-:Y:S01]  /*43e0*/  LEA R14, P0, R21.reuse, R216, 0x1 ;  /* 0x000000d8150e7211 */ /* 0x040fe200078008ff */
[----:B------:R0:W-:Y:S03]  /*43f0*/  STL.64 [R1+0xa0], R6 ;  /* 0x0000a00601007387 */ /* 0x0001e60000100a00 */
[----:B------:R-:W-:Y:S01]  /*4400*/  LEA.HI.X.SX32 R15, R21, R26, 0x1, P0 ;  /* 0x0000001a150f7211 */ /* 0x000fe200000f0eff */
[----:B------:R1:W-:Y:S01]  /*4410*/  STL.64 [R1+0x98], R12 ;  /* 0x0000980c01007387 */ /* 0x0003e20000100a00 */
[----:B------:R-:W-:-:S03]  /*4420*/  LEA R16, P0, R0, R216, 0x1 ;  /* 0x000000d800107211 */ /* 0x000fc600078008ff */
[----:B------:R2:W-:Y:S01]  /*4430*/  STL.64 [R1+0x90], R10 ;  /* 0x0000900a01007387 */ /* 0x0005e20000100a00 */
[----:B------:R-:W-:Y:S02]  /*4440*/  LEA.HI.X.SX32 R17, R0, R26, 0x1, P0 ;  /* 0x0000001a00117211 */ /* 0x000fe400000f0eff */
[C---:B0-----:R-:W-:Y:S01]  /*4450*/  LEA R6, R28.reuse, R5, 0x2 ;  /* 0x000000051c067211 */ /* 0x041fe200078e10ff */
[----:B------:R0:W-:Y:S03]  /*4460*/  STL.64 [R1+0x88], R8 ;  /* 0x0000880801007387 */ /* 0x0001e60000100a00 */
[----:B------:R-:W-:Y:S01]  /*4470*/  LEA R7, R28, R6, 0x2 ;  /* 0x000000061c077211 */ /* 0x000fe200078e10ff */
[----:B------:R3:W-:Y:S01]  /*4480*/  STL.64 [R1+0x80], R14 ;  /* 0x0000800e01007387 */ /* 0x0007e20000100a00 */
[-C--:B-1----:R-:W-:Y:S02]  /*4490*/  LEA R12, P1, R22, R216.reuse, 0x1 ;  /* 0x000000d8160c7211 */ /* 0x082fe400078208ff */
[----:B--2---:R-:W-:-:S02]  /*44a0*/  LEA R10, P2, R24, R216, 0x1 ;  /* 0x000000d8180a7211 */ /* 0x004fc400078408ff */
[-C--:B------:R-:W-:Y:S02]  /*44b0*/  LEA.HI.X.SX32 R13, R22, R26.reuse, 0x1, P1 ;  /* 0x0000001a160d7211 */ /* 0x080fe400008f0eff */
[----:B------:R-:W-:Y:S01]  /*44c0*/  LEA.HI.X.SX32 R11, R24, R26, 0x1, P2 ;  /* 0x0000001a180b7211 */ /* 0x000fe200010f0eff */
[----:B0-----:R-:W-:Y:S01]  /*44d0*/  IMAD R8, R28, 0x4, R7 ;  /* 0x000000041c087824 */ /* 0x001fe200078e0207 */
[----:B------:R-:W-:Y:S01]  /*44e0*/  CS2R R24, SRZ ;  /* 0x0000000000187805 */ /* 0x000fe2000001ff00 */
[----:B------:R0:W-:Y:S01]  /*44f0*/  STL.64 [R1+0x78], R12 ;  /* 0x0000780c01007387 */ /* 0x0001e20000100a00 */
[----:B---3--:R-:W-:Y:S02]  /*4500*/  LEA R14, P1, R2, R216, 0x1 ;  /* 0x000000d8020e7211 */ /* 0x008fe400078208ff */
[----:B------:R-:W-:Y:S01]  /*4510*/  LEA R9, R28, R8, 0x2 ;  /* 0x000000081c097211 */ /* 0x000fe200078e10ff */
[----:B------:R1:W-:Y:S01]  /*4520*/  STL.64 [R1+0x70], R10 ;  /* 0x0000700a01007387 */ /* 0x0003e20000100a00 */
[----:B------:R-:W-:-:S03]  /*4530*/  LEA.HI.X.SX32 R15, R2, R26, 0x1, P1 ;  /* 0x0000001a020f7211 */ /* 0x000fc600008f0eff */
[----:B------:R2:W-:Y:S01]  /*4540*/  STL.64 [R1+0x68], R16 ;  /* 0x0000681001007387 */ /* 0x0005e20000100a00 */
[----:B0-----:R-:W-:-:S03]  /*4550*/  LEA R12, P2, R3, R216, 0x1 ;  /* 0x000000d8030c7211 */ /* 0x001fc600078408ff */
[----:B------:R0:W-:Y:S01]  /*4560*/  STL.64 [R1+0x60], R14 ;  /* 0x0000600e01007387 */ /* 0x0001e20000100a00 */
[----:B------:R-:W-:Y:S02]  /*4570*/  LEA.HI.X.SX32 R13, R3, R26, 0x1, P2 ;  /* 0x0000001a030d7211 */ /* 0x000fe400010f0eff */
[----:B-1----:R-:W-:Y:S02]  /*4580*/  LEA R10, R28, R9, 0x2 ;  /* 0x000000091c0a7211 */ /* 0x002fe400078e10ff */
[----:B--2---:R-:W-:Y:S01]  /*4590*/  LEA R16, P0, R4, R216, 0x1 ;  /* 0x000000d804107211 */ /* 0x004fe200078008ff */
[----:B------:R1:W-:Y:S01]  /*45a0*/  STL.64 [R1+0x58], R12 ;  /* 0x0000580c01007387 */ /* 0x0003e20000100a00 */
[C---:B------:R-:W-:Y:S02]  /*45b0*/  LEA R0, R28.reuse, R10, 0x2 ;  /* 0x0000000a1c007211 */ /* 0x040fe400078e10ff */
[----:B0-----:R-:W-:Y:S02]  /*45c0*/  LEA R14, P1, R5, R216, 0x1 ;  /* 0x000000d8050e7211 */ /* 0x001fe400078208ff */
[----:B------:R-:W-:-:S02]  /*45d0*/  LEA R2, R28, R0, 0x2 ;  /* 0x000000001c027211 */ /* 0x000fc400078e10ff */
[-C--:B------:R-:W-:Y:S02]  /*45e0*/  LEA.HI.X.SX32 R17, R4, R26.reuse, 0x1, P0 ;  /* 0x0000001a04117211 */ /* 0x080fe400000f0eff */
[----:B------:R-:W-:Y:S01]  /*45f0*/  LEA.HI.X.SX32 R15, R5, R26, 0x1, P1 ;  /* 0x0000001a050f7211 */ /* 0x000fe200008f0eff */
[----:B------:R-:W-:Y:S01]  /*4600*/  IMAD R3, R28, 0x4, R2 ;  /* 0x000000041c037824 */ /* 0x000fe200078e0202 */
[----:B-1----:R-:W-:Y:S01]  /*4610*/  LEA R12, P2, R6, R216, 0x1 ;  /* 0x000000d8060c7211 */ /* 0x002fe200078408ff */
[----:B------:R0:W-:Y:S03]  /*4620*/  STL.64 [R1+0x50], R16 ;  /* 0x0000501001007387 */ /* 0x0001e60000100a00 */
[----:B------:R-:W-:Y:S02]  /*4630*/  LEA R4, R28, R3, 0x2 ;  /* 0x000000031c047211 */ /* 0x000fe400078e10ff */
[----:B------:R-:W-:Y:S01]  /*4640*/  LEA.HI.X.SX32 R13, R6, R26, 0x1, P2 ;  /* 0x0000001a060d7211 */ /* 0x000fe200010f0eff */
[----:B------:R1:W-:Y:S01]  /*4650*/  STL.64 [R1+0x48], R14 ;  /* 0x0000480e01007387 */ /* 0x0003e20000100a00 */
[----:B------:R-:W-:-:S03]  /*4660*/  LEA R5, R28, R4, 0x2 ;  /* 0x000000041c057211 */ /* 0x000fc600078e10ff */
[----:B------:R2:W-:Y:S01]  /*4670*/  STL.64 [R1+0x40], R12 ;  /* 0x0000400c01007387 */ /* 0x0005e20000100a00 */
[----:B------:R-:W-:Y:S02]  /*4680*/  LEA R6, R28, R5, 0x2 ;  /* 0x000000051c067211 */ /* 0x000fe400078e10ff */
[----:B0-----:R-:W-:-:S04]  /*4690*/  LEA R16, P0, R7, R216, 0x1 ;  /* 0x000000d807107211 */ /* 0x001fc800078008ff */
[----:B------:R-:W-:Y:S02]  /*46a0*/  LEA.HI.X.SX32 R17, R7, R26, 0x1, P0 ;  /* 0x0000001a07117211 */ /* 0x000fe400000f0eff */
[C---:B-1----:R-:W-:Y:S02]  /*46b0*/  LEA R14, P1, R8.reuse, R216, 0x1 ;  /* 0x000000d8080e7211 */ /* 0x042fe400078208ff */
[----:B------:R-:W-:Y:S01]  /*46c0*/  MOV R7, 0xff800000 ;  /* 0xff80000000077802 */ /* 0x000fe20000000f00 */
[----:B------:R0:W-:Y:S01]  /*46d0*/  STL.64 [R1+0x38], R16 ;  /* 0x0000381001007387 */ /* 0x0001e20000100a00 */
[----:B------:R-:W-:Y:S02]  /*46e0*/  LEA.HI.X.SX32 R15, R8, R26, 0x1, P1 ;  /* 0x0000001a080f7211 */ /* 0x000fe400008f0eff */
[----:B--2---:R-:W-:-:S03]  /*46f0*/  LEA R12, P2, R9, R216, 0x1 ;  /* 0x000000d8090c7211 */ /* 0x004fc600078408ff */
[----:B------:R1:W-:Y:S01]  /*4700*/  STL.64 [R1+0x30], R14 ;  /* 0x0000300e01007387 */ /* 0x0003e20000100a00 */
[----:B------:R-:W-:-:S05]  /*4710*/  LEA.HI.X.SX32 R13, R9, R26, 0x1, P2 ;  /* 0x0000001a090d7211 */ /* 0x000fca00010f0eff */
[----:B------:R2:W-:Y:S01]  /*4720*/  STL.64 [R1+0x28], R12 ;  /* 0x0000280c01007387 */ /* 0x0005e20000100a00 */
[----:B0-----:R-:W-:-:S04]  /*4730*/  LEA R16, P0, R10, R216, 0x1 ;  /* 0x000000d80a107211 */ /* 0x001fc800078008ff */
[----:B------:R-:W-:Y:S02]  /*4740*/  LEA.HI.X.SX32 R17, R10, R26, 0x1, P0 ;  /* 0x0000001a0a117211 */ /* 0x000fe400000f0eff */
[CC--:B-1----:R-:W-:Y:S02]  /*4750*/  LEA R14, P1, R0.reuse, R216.reuse, 0x1 ;  /* 0x000000d8000e7211 */ /* 0x0c2fe400078208ff */
[----:B------:R-:W-:Y:S01]  /*4760*/  LEA R10, P0, R3, R216, 0x1 ;  /* 0x000000d8030a7211 */ /* 0x000fe200078008ff */
[----:B------:R-:W-:Y:S01]  /*4770*/  STL.64 [R1+0x20], R16 ;  /* 0x0000201001007387 */ /* 0x000fe20000100a00 */
[----:B------:R-:W-:Y:S02]  /*4780*/  LEA.HI.X.SX32 R15, R0, R26, 0x1, P1 ;  /* 0x0000001a000f7211 */ /* 0x000fe400008f0eff */
[----:B--2---:R-:W-:Y:S02]  /*4790*/  LEA R12, P2, R2, R216, 0x1 ;  /* 0x000000d8020c7211 */ /* 0x004fe400078408ff */
[----:B------:R-:W-:Y:S01]  /*47a0*/  LEA R0, R28, R6, 0x2 ;  /* 0x000000061c007211 */ /* 0x000fe200078e10ff */
[----:B------:R-:W-:Y:S01]  /*47b0*/  STL.64 [R1+0x18], R14 ;  /* 0x0000180e01007387 */ /* 0x000fe20000100a00 */
[----:B------:R-:W-:-:S02]  /*47c0*/  LEA.HI.X.SX32 R13, R2, R26, 0x1, P2 ;  /* 0x0000001a020d7211 */ /* 0x000fc400010f0eff */
[-C--:B------:R-:W-:Y:S01]  /*47d0*/  LEA R8, P1, R4, R216.reuse, 0x1 ;  /* 0x000000d804087211 */ /* 0x080fe200078208ff */
[C---:B------:R-:W-:Y:S01]  /*47e0*/  IMAD R2, R28.reuse, 0x4, R0 ;  /* 0x000000041c027824 */ /* 0x040fe200078e0200 */
[----:B------:R-:W-:Y:S01]  /*47f0*/  LEA R248, P2, R5, R216, 0x1 ;  /* 0x000000d805f87211 */ /* 0x000fe200078408ff */
[----:B------:R-:W-:Y:S01]  /*4800*/  STL.64 [R1+0x10], R12 ;  /* 0x0000100c01007387 */ /* 0x000fe20000100a00 */
[----:B------:R-:W-:Y:S02]  /*4810*/  LEA.HI.X.SX32 R11, R3, R26, 0x1, P0 ;  /* 0x0000001a030b7211 */ /* 0x000fe400000f0eff */
[----:B------:R-:W-:Y:S02]  /*4820*/  LEA R3, R28, R2, 0x2 ;  /* 0x000000021c037211 */ /* 0x000fe400078e10ff */
[----:B------:R-:W-:Y:S02]  /*4830*/  CS2R R28, SRZ ;  /* 0x00000000001c7805 */ /* 0x000fe4000001ff00 */
[-C--:B------:R-:W-:Y:S01]  /*4840*/  LEA.HI.X.SX32 R9, R4, R26.reuse, 0x1, P1 ;  /* 0x0000001a04097211 */ /* 0x080fe200008f0eff */
[----:B------:R-:W-:Y:S01]  /*4850*/  STL.64 [R1+0x8], R10 ;  /* 0x0000080a01007387 */ /* 0x000fe20000100a00 */
[----:B------:R-:W-:Y:S01]  /*4860*/  LEA.HI.X.SX32 R249, R5, R26, 0x1, P2 ;  /* 0x0000001a05f97211 */ /* 0x000fe200010f0eff */
[----:B------:R-:W-:Y:S01]  /*4870*/  IMAD.MOV.U32 R4, RZ, RZ, RZ ;  /* 0x000000ffff047224 */ /* 0x000fe200078e00ff */
[-C--:B------:R-:W-:Y:S01]  /*4880*/  LEA R244, P0, R6, R216.reuse, 0x1 ;  /* 0x000000d806f47211 */ /* 0x080fe200078008ff */
[----:B------:R0:W-:Y:S01]  /*4890*/  STL.64 [R1], R8 ;  /* 0x0000000801007387 */ /* 0x0001e20000100a00 */
[----:B------:R-:W-:-:S02]  /*48a0*/  LEA R220, P1, R0, R216, 0x1 ;  /* 0x000000d800dc7211 */ /* 0x000fc400078208ff */
[-C--:B------:R-:W-:Y:S02]  /*48b0*/  LEA R218, P2, R2, R216.reuse, 0x1 ;  /* 0x000000d802da7211 */ /* 0x080fe400078408ff */
[C---:B------:R-:W-:Y:S02]  /*48c0*/  LEA R216, P3, R3.reuse, R216, 0x1 ;  /* 0x000000d803d87211 */ /* 0x040fe400078608ff */
[-C--:B------:R-:W-:Y:S02]  /*48d0*/  LEA.HI.X.SX32 R245, R6, R26.reuse, 0x1, P0 ;  /* 0x0000001a06f57211 */ /* 0x080fe400000f0eff */
[-C--:B------:R-:W-:Y:S01]  /*48e0*/  LEA.HI.X.SX32 R221, R0, R26.reuse, 0x1, P1 ;  /* 0x0000001a00dd7211 */ /* 0x080fe200008f0eff */
[----:B------:R-:W-:Y:S01]  /*48f0*/  IMAD.MOV.U32 R0, RZ, RZ, -0x800000 ;  /* 0xff800000ff007424 */ /* 0x000fe200078e00ff */
[-C--:B------:R-:W-:Y:S02]  /*4900*/  LEA.HI.X.SX32 R219, R2, R26.reuse, 0x1, P2 ;  /* 0x0000001a02db7211 */ /* 0x080fe400010f0eff */
[----:B------:R-:W-:-:S02]  /*4910*/  LEA.HI.X.SX32 R217, R3, R26, 0x1, P3 ;  /* 0x0000001a03d97211 */ /* 0x000fc400018f0eff */
[----:B------:R-:W-:Y:S02]  /*4920*/  CS2R R26, SRZ ;  /* 0x00000000001a7805 */ /* 0x000fe4000001ff00 */
[----:B------:R-:W-:Y:S02]  /*4930*/  MOV R3, 0xff800000 ;  /* 0xff80000000037802 */ /* 0x000fe40000000f00 */
[----:B------:R-:W-:Y:S02]  /*4940*/  MOV R6, 0x3f800000 ;  /* 0x3f80000000067802 */ /* 0x000fe40000000f00 */
[----:B------:R-:W-:Y:S02]  /*4950*/  MOV R2, RZ ;  /* 0x000000ff00027202 */ /* 0x000fe40000000f00 */
[----:B0-----:R-:W-:Y:S02]  /*4960*/  MOV R8, 0x3f800000 ;  /* 0x3f80000000087802 */ /* 0x001fe40000000f00 */
[----:B------:R-:W-:-:S02]  /*4970*/  MOV R10, 0x3f800000 ;  /* 0x3f800000000a7802 */ /* 0x000fc40000000f00 */
[----:B------:R-:W-:Y:S02]  /*4980*/  MOV R11, 0x3f800000 ;  /* 0x3f800000000b7802 */ /* 0x000fe40000000f00 */
[----:B------:R-:W-:-:S07]  /*4990*/  MOV R9, 0xff800000 ;  /* 0xff80000000097802 */ /* 0x000fce0000000f00 */
.L_x_1:
[----:B------:R-:W2:Y:S04]  /*49a0*/  LDL.64 R20, [R1+0x1d0] ;  /* 0x0001d00001147983 */ /* 0x000ea80000100a00 */
[----:B------:R-:W3:Y:S04]  /*49b0*/  LDL.64 R12, [R1+0x1c8] ;  /* 0x0001c800010c7983 */ /* 0x000ee80000100a00 */
[----:B------:R-:W4:Y:S04]  /*49c0*/  LDL.64 R238, [R1+0x1c0] ;  /* 0x0001c00001ee7983 */ /* 0x000f280000100a00 */
[----:B------:R-:W4:Y:S04]  /*49d0*/  LDL.64 R18, [R1+0x1b8] ;  /* 0x0001b80001127983 */ /* 0x000f280000100a00 */
[----:B------:R-:W4:Y:S04]  /*49e0*/  LDL.64 R236, [R1+0x1b0] ;  /* 0x0001b00001ec7983 */ /* 0x000f280000100a00 */
[----:B------:R-:W4:Y:S04]  /*49f0*/  LDL.64 R16, [R1+0x1a8] ;  /* 0x0001a80001107983 */ /* 0x000f280000100a00 */
[----:B------:R-:W4:Y:S04]  /*4a00*/  LDL.64 R14, [R1+0x1a0] ;  /* 0x0001a000010e7983 */ /* 0x000f280000100a00 */
[----:B------:R-:W-:Y:S04]  /*4a10*/  STL [R1+0x20c], R7 ;  /* 0x00020c0701007387 */ /* 0x000fe80000100800 */
[----:B------:R-:W-:Y:S04]  /*4a20*/  STL [R1+0x1ec], R6 ;  /* 0x0001ec0601007387 */ /* 0x000fe80000100800 */
[----:B------:R-:W-:Y:S04]  /*4a30*/  STL [R1+0x1e8], R8 ;  /* 0x0001e80801007387 */ /* 0x000fe80000100800 */
[----:B------:R-:W-:Y:S04]  /*4a40*/  STL [R1+0x1e4], R10 ;  /* 0x0001e40a01007387 */ /* 0x000fe80000100800 */
[----:B------:R-:W-:Y:S04]  /*4a50*/  STL [R1+0x1e0], R11 ;  /* 0x0001e00b01007387 */ /* 0x000fe80000100800 */
[----:B------:R0:W-:Y:S04]  /*4a60*/  STL [R1+0x1dc], R23 ;  /* 0x0001dc1701007387 */ /* 0x0001e80000100800 */
[----:B------:R-:W4:Y:S04]  /*4a70*/  LDL.64 R234, [R1+0x198] ;  /* 0x0001980001ea7983 */ /* 0x000f280000100a00 */
[----:B------:R-:W4:Y:S04]  /*4a80*/  LDL.64 R232, [R1+0x190] ;  /* 0x0001900001e87983 */ /* 0x000f280000100a00 */
[----:B------:R-:W4:Y:S04]  /*4a90*/  LDL.64 R230, [R1+0x188] ;  /* 0x0001880001e67983 */ /* 0x000f280000100a00 */
[----:B------:R-:W4:Y:S04]  /*4aa0*/  LDL.64 R228, [R1+0x180] ;  /* 0x0001800001e47983 */ /* 0x000f280000100a00 */
[----:B0-----:R-:W4:Y:S04]  /*4ab0*/  LDL.64 R22, [R1+0x178] ;  /* 0x0001780001167983 */ /* 0x001f280000100a00 */
[----:B------:R-:W4:Y:S04]  /*4ac0*/  LDL.64 R226, [R1+0x170] ;  /* 0x0001700001e27983 */ /* 0x000f280000100a00 */
[----:B------:R-:W4:Y:S04]  /*4ad0*/  LDL.64 R224, [R1+0x168] ;  /* 0x0001680001e07983 */ /* 0x000f280000100a00 */
[----:B------:R-:W4:Y:S04]  /*4ae0*/  LDL.64 R222, [R1+0x150] ;  /* 0x0001500001de7983 */ /* 0x000f280000100a00 */
[----:B------:R-:W4:Y:S04]  /*4af0*/  LDL.64 R10, [R1+0x148] ;  /* 0x00014800010a7983 */ /* 0x000f280000100a00 */
[----:B------:R-:W4:Y:S04]  /*4b00*/  LDL.64 R6, [R1+0x130] ;  /* 0x0001300001067983 */ /* 0x000f280000100a00 */
[----:B------:R-:W4:Y:S04]  /*4b10*/  LDL.64 R250, [R1+0x128] ;  /* 0x0001280001fa7983 */ /* 0x000f280000100a00 */
[----:B------:R-:W4:Y:S04]  /*4b20*/  LDL.64 R246, [R1+0x110] ;  /* 0x0001100001f67983 */ /* 0x000f280000100a00 */
[----:B------:R-:W4:Y:S04]  /*4b30*/  LDL.64 R242, [R1+0x108] ;  /* 0x0001080001f27983 */ /* 0x000f280000100a00 */
[----:B------:R-:W4:Y:S01]  /*4b40*/  LDL.64 R240, [R1+0xf0] ;  /* 0x0000f00001f07983 */ /* 0x000f220000100a00 */
[----:B--2---:R-:W-:-:S04]  /*4b50*/  IMAD.WIDE R20, R2, 0x2, R20 ;  /* 0x0000000202147825 */ /* 0x004fc800078e0214 */
[C---:B---3--:R-:W-:Y:S02]  /*4b60*/  IMAD.WIDE R12, R2.reuse, 0x2, R12 ;  /* 0x00000002020c7825 */ /* 0x048fe400078e020c */
[----:B------:R-:W2:Y:S02]  /*4b70*/  LDG.E.U16 R20, desc[UR40][R20.64] ;  /* 0x0000002814147981 */ /* 0x000ea4000c1e1500 */
[C---:B----4-:R-:W-:Y:S02]  /*4b80*/  IMAD.WIDE R164, R2.reuse, 0x2, R238 ;  /* 0x0000000202a47825 */ /* 0x050fe400078e02ee */
[----:B------:R-:W3:Y:S04]  /*4b90*/  LDL.64 R238, [R1+0xe8] ;  /* 0x0000e80001ee7983 */ /* 0x000ee80000100a00 */
[----:B------:R-:W4:Y:S01]  /*4ba0*/  LDG.E.U16 R12, desc[UR40][R12.64] ;  /* 0x000000280c0c7981 */ /* 0x000f22000c1e1500 */
[----:B------:R-:W-:-:S03]  /*4bb0*/  IMAD.WIDE R152, R2, 0x2, R236 ;  /* 0x0000000202987825 */ /* 0x000fc600078e02ec */
[----:B------:R-:W2:Y:S01]  /*4bc0*/  LDL.64 R236, [R1+0x160] ;  /* 0x0001600001ec7983 */ /* 0x000ea20000100a00 */
[----:B------:R-:W-:-:S03]  /*4bd0*/  IMAD.WIDE R16, R2, 0x2, R16 ;  /* 0x0000000202107825 */ /* 0x000fc600078e0210 */
[----:B------:R-:W4:Y:S01]  /*4be0*/  LDG.E.U16 R5, desc[UR40][R152.64] ;  /* 0x0000002898057981 */ /* 0x000f22000c1e1500 */
[----:B------:R-:W-:-:S03]  /*4bf0*/  IMAD.WIDE R14, R2, 0x2, R14 ;  /* 0x00000002020e7825 */ /* 0x000fc600078e020e */
[----:B------:R0:W4:Y:S04]  /*4c00*/  LDG.E.U16 R21, desc[UR40][R16.64] ;  /* 0x0000002810157981 */ /* 0x000128000c1e1500 */
[----:B------:R1:W4:Y:S01]  /*4c10*/  LDG.E.U16 R163, desc[UR40][R14.64] ;  /* 0x000000280ea37981 */ /* 0x000322000c1e1500 */
[----:B------:R-:W-:-:S03]  /*4c20*/  IMAD.WIDE R18, R2, 0x2, R18 ;  /* 0x0000000202127825 */ /* 0x000fc600078e0212 */
[----:B------:R-:W4:Y:S04]  /*4c30*/  LDG.E.U16 R164, desc[UR40][R164.64] ;  /* 0x00000028a4a47981 */ /* 0x000f28000c1e1500 */
[----:B------:R-:W4:Y:S01]  /*4c40*/  LDG.E.U16 R18, desc[UR40][R18.64] ;  /* 0x0000002812127981 */ /* 0x000f22000c1e1500 */
[----:B0-----:R-:W-:-:S03]  /*4c50*/  IMAD.WIDE R16, R2, 0x2, R234 ;  /* 0x0000000202107825 */ /* 0x001fc600078e02ea */
[----:B------:R-:W4:Y:S01]  /*4c60*/  LDL.64 R234, [R1+0x140] ;  /* 0x0001400001ea7983 */ /* 0x000f220000100a00 */
[----:B------:R-:W-:-:S03]  /*4c70*/  IMAD.WIDE R156, R2, 0x2, R232 ;  /* 0x00000002029c7825 */ /* 0x000fc600078e02e8 */
[----:B------:R-:W4:Y:S01]  /*4c80*/  LDL.64 R232, [R1+0x120] ;  /* 0x0001200001e87983 */ /* 0x000f220000100a00 */
[----:B------:R-:W-:-:S03]  /*4c90*/  IMAD.WIDE R154, R2, 0x2, R230 ;  /* 0x00000002029a7825 */ /* 0x000fc600078e02e6 */
[----:B------:R-:W4:Y:S01]  /*4ca0*/  LDL.64 R230, [R1+0x100] ;  /* 0x0001000001e67983 */ /* 0x000f220000100a00 */
[----:B------:R-:W-:-:S03]  /*4cb0*/  IMAD.WIDE R152, R2, 0x2, R228 ;  /* 0x0000000202987825 */ /* 0x000fc600078e02e4 */
[----:B------:R-:W4:Y:S01]  /*4cc0*/  LDL.64 R228, [R1+0xe0] ;  /* 0x0000e00001e47983 */ /* 0x000f220000100a00 */
[----:B-1----:R-:W-:-:S03]  /*4cd0*/  IMAD.WIDE R14, R2, 0x2, R22 ;  /* 0x00000002020e7825 */ /* 0x002fc600078e0216 */
[----:B------:R-:W4:Y:S04]  /*4ce0*/  LDG.E.U16 R17, desc[UR40][R16.64] ;  /* 0x0000002810117981 */ /* 0x000f28000c1e1500 */
[----:B------:R0:W4:Y:S04]  /*4cf0*/  LDG.E.U16 R13, desc[UR40][R156.64] ;  /* 0x000000289c0d7981 */ /* 0x000128000c1e1500 */
[----:B------:R1:W4:Y:S01]  /*4d00*/  LDG.E.U16 R22, desc[UR40][R154.64] ;  /* 0x000000289a167981 */ /* 0x000322000c1e1500 */
[----:B------:R-:W-:-:S03]  /*4d10*/  IMAD.WIDE R166, R2, 0x2, R222 ;  /* 0x0000000202a67825 */ /* 0x000fc600078e02de */
[----:B------:R1:W4:Y:S01]  /*4d20*/  LDG.E.U16 R162, desc[UR40][R152.64] ;  /* 0x0000002898a27981 */ /* 0x000322000c1e1500 */
[----:B0-----:R-:W-:-:S03]  /*4d30*/  IMAD.WIDE R156, R2, 0x2, R224 ;  /* 0x00000002029c7825 */ /* 0x001fc600078e02e0 */
[----:B------:R0:W4:Y:S01]  /*4d40*/  LDG.E.U16 R16, desc[UR40][R14.64] ;  /* 0x000000280e107981 */ /* 0x000122000c1e1500 */
[----:B-1----:R-:W-:-:S03]  /*4d50*/  IMAD.WIDE R154, R2, 0x2, R10 ;  /* 0x00000002029a7825 */ /* 0x002fc600078e020a */
[----:B------:R-:W4:Y:S01]  /*4d60*/  LDL.64 R224, [R1+0x138] ;  /* 0x0001380001e07983 */ /* 0x000f220000100a00 */
[----:B------:R-:W-:-:S03]  /*4d70*/  IMAD.WIDE R152, R2, 0x2, R6 ;  /* 0x0000000202987825 */ /* 0x000fc600078e0206 */
[----:B------:R-:W4:Y:S01]  /*4d80*/  LDL.64 R222, [R1+0x118] ;  /* 0x0001180001de7983 */ /* 0x000f220000100a00 */
[----:B0-----:R-:W-:-:S03]  /*4d90*/  IMAD.WIDE R14, R2, 0x2, R226 ;  /* 0x00000002020e7825 */ /* 0x001fc600078e02e2 */
[----:B------:R-:W4:Y:S04]  /*4da0*/  LDL.64 R226, [R1+0x158] ;  /* 0x0001580001e27983 */ /* 0x000f280000100a00 */
[----:B------:R-:W4:Y:S04]  /*4db0*/  LDL.64 R10, [R1+0xf8] ;  /* 0x0000f800010a7983 */ /* 0x000f280000100a00 */
[----:B------:R-:W4:Y:S01]  /*4dc0*/  LDL.64 R6, [R1+0xd8] ;  /* 0x0000d80001067983 */ /* 0x000f220000100a00 */
[----:B------:R-:W-:-:S03]  /*4dd0*/  IMAD.WIDE R158, R2, 0x2, R240 ;  /* 0x00000002029e7825 */ /* 0x000fc600078e02f0 */
[----:B------:R-:W4:Y:S04]  /*4de0*/  LDG.E.U16 R14, desc[UR40][R14.64] ;  /* 0x000000280e0e7981 */ /* 0x000f28000c1e1500 */
[----:B------:R0:W4:Y:S04]  /*4df0*/  LDG.E.U16 R19, desc[UR40][R156.64] ;  /* 0x000000289c137981 */ /* 0x000128000c1e1500 */
[----:B------:R1:W4:Y:S04]  /*4e00*/  LDG.E.U16 R165, desc[UR40][R154.64] ;  /* 0x000000289aa57981 */ /* 0x000328000c1e1500 */
[----:B------:R1:W4:Y:S01]  /*4e10*/  LDG.E.U16 R15, desc[UR40][R152.64] ;  /* 0x00000028980f7981 */ /* 0x000322000c1e1500 */
[----:B0-----:R-:W-:-:S03]  /*4e20*/  IMAD.WIDE R156, R2, 0x2, R242 ;  /* 0x00000002029c7825 */ /* 0x001fc600078e02f2 */
[----:B------:R-:W4:Y:S01]  /*4e30*/  LDG.E.U16 R166, desc[UR40][R166.64] ;  /* 0x00000028a6a67981 */ /* 0x000f22000c1e1500 */
[----:B-1----:R-:W-:-:S03]  /*4e40*/  IMAD.WIDE R154, R2, 0x2, R246 ;  /* 0x00000002029a7825 */ /* 0x002fc600078e02f6 */
[----:B------:R-:W4:Y:S01]  /*4e50*/  LDG.E.U16 R169, desc[UR40][R156.64] ;  /* 0x000000289ca97981 */ /* 0x000f22000c1e1500 */
[----:B------:R-:W-:-:S03]  /*4e60*/  IMAD.WIDE R152, R2, 0x2, R250 ;  /* 0x0000000202987825 */ /* 0x000fc600078e02fa */
[----:B------:R-:W4:Y:S04]  /*4e70*/  LDG.E.U16 R168, desc[UR40][R154.64] ;  /* 0x000000289aa87981 */ /* 0x000f28000c1e1500 */
[----:B------:R2:W4:Y:S04]  /*4e80*/  LDG.E.U16 R167, desc[UR40][R152.64] ;  /* 0x0000002898a77981 */ /* 0x000528000c1e1500 */
[----:B------:R0:W4:Y:S01]  /*4e90*/  LDG.E.U16 R170, desc[UR40][R158.64] ;  /* 0x000000289eaa7981 */ /* 0x000122000c1e1500 */
[----:B---3--:R-:W-:-:S05]  /*4ea0*/  IMAD.WIDE R160, R2, 0x2, R238 ;  /* 0x0000000202a07825 */ /* 0x008fca00078e02ee */
[----:B------:R1:W3:Y:S01]  /*4eb0*/  LDG.E.U16 R171, desc[UR40][R160.64] ;  /* 0x00000028a0ab7981 */ /* 0x0002e2000c1e1500 */
[----:B--2---:R-:W-:-:S05]  /*4ec0*/  IMAD.WIDE R152, R2, 0x2, R236 ;  /* 0x0000000202987825 */ /* 0x004fca00078e02ec */
[----:B------:R-:W2:Y:S01]  /*4ed0*/  LDG.E.U16 R172, desc[UR40][R152.64] ;  /* 0x0000002898ac7981 */ /* 0x000ea2000c1e1500 */
[----:B----4-:R-:W-:-:S04]  /*4ee0*/  IMAD.WIDE R154, R2, 0x2, R234 ;  /* 0x00000002029a7825 */ /* 0x010fc800078e02ea */
[C---:B------:R-:W-:Y:S01]  /*4ef0*/  IMAD.WIDE R156, R2.reuse, 0x2, R232 ;  /* 0x00000002029c7825 */ /* 0x040fe200078e02e8 */
[----:B------:R4:W2:Y:S03]  /*4f00*/  LDG.E.U16 R173, desc[UR40][R154.64] ;  /* 0x000000289aad7981 */ /* 0x0008a6000c1e1500 */
[C---:B0-----:R-:W-:Y:S01]  /*4f10*/  IMAD.WIDE R158, R2.reuse, 0x2, R230 ;  /* 0x00000002029e7825 */ /* 0x041fe200078e02e6 */
[----:B------:R0:W2:Y:S03]  /*4f20*/  LDG.E.U16 R174, desc[UR40][R156.64] ;  /* 0x000000289cae7981 */ /* 0x0000a6000c1e1500 */
[C---:B-1----:R-:W-:Y:S01]  /*4f30*/  IMAD.WIDE R160, R2.reuse, 0x2, R228 ;  /* 0x0000000202a07825 */ /* 0x042fe200078e02e4 */
[----:B------:R1:W2:Y:S04]  /*4f40*/  LDG.E.U16 R175, desc[UR40][R158.64] ;  /* 0x000000289eaf7981 */ /* 0x0002a8000c1e1500 */
[----:B------:R1:W2:Y:S04]  /*4f50*/  LDG.E.U16 R176, desc[UR40][R160.64] ;  /* 0x00000028a0b07981 */ /* 0x0002a8000c1e1500 */
[----:B------:R-:W2:Y:S01]  /*4f60*/  LDL.64 R228, [R1+0xc8] ;  /* 0x0000c80001e47983 */ /* 0x000ea20000100a00 */
[----:B------:R-:W1:Y:S03]  /*4f70*/  S2R R8, SR_TID.X ;  /* 0x0000000000087919 */ /* 0x000e660000002100 */
[----:B------:R-:W2:Y:S01]  /*4f80*/  LDL.64 R230, [R1+0xd0] ;  /* 0x0000d00001e67983 */ /* 0x000ea20000100a00 */
[----:B----4-:R-:W-:Y:S01]  /*4f90*/  IMAD.WIDE R154, R2, 0x2, R224 ;  /* 0x00000002029a7825 */ /* 0x010fe200078e02e0 */
[----:B------:R-:W-:-:S02]  /*4fa0*/  USHF.L.U32 UR5, UR43, 0x8, URZ ;  /* 0x000000082b057899 */ /* 0x000fc4000800063f */
[----:B------:R-:W4:Y:S01]  /*4fb0*/  LDL.64 R224, [R1+0xa0] ;  /* 0x0000a00001e07983 */ /* 0x000f220000100a00 */
[----:B0-----:R-:W-:-:S03]  /*4fc0*/  IMAD.WIDE R156, R2, 0x2, R222 ;  /* 0x00000002029c7825 */ /* 0x001fc600078e02de */
[----:B------:R0:W4:Y:S01]  /*4fd0*/  LDG.E.U16 R154, desc[UR40][R154.64] ;  /* 0x000000289a9a7981 */ /* 0x000122000c1e1500 */
[----:B------:R-:W-:-:S03]  /*4fe0*/  IMAD.WIDE R152, R2, 0x2, R226 ;  /* 0x0000000202987825 */ /* 0x000fc600078e02e2 */
[----:B------:R-:W4:Y:S01]  /*4ff0*/  LDG.E.U16 R156, desc[UR40][R156.64] ;  /* 0x000000289c9c7981 */ /* 0x000f22000c1e1500 */
[----:B-1----:R-:W-:-:S03]  /*5000*/  IMAD.WIDE R158, R2, 0x2, R10 ;  /* 0x00000002029e7825 */ /* 0x002fc600078e020a */
[----:B------:R1:W4:Y:S01]  /*5010*/  LDG.E.U16 R152, desc[UR40][R152.64] ;  /* 0x0000002898987981 */ /* 0x000322000c1e1500 */
[----:B------:R-:W-:-:S03]  /*5020*/  IMAD.WIDE R160, R2, 0x2, R6 ;  /* 0x0000000202a07825 */ /* 0x000fc600078e0206 */
[----:B------:R-:W4:Y:S04]  /*5030*/  LDG.E.U16 R158, desc[UR40][R158.64] ;  /* 0x000000289e9e7981 */ /* 0x000f28000c1e1500 */
[----:B------:R-:W4:Y:S01]  /*5040*/  LDG.E.U16 R160, desc[UR40][R160.64] ;  /* 0x00000028a0a07981 */ /* 0x000f22000c1e1500 */
[C---:B0-----:R-:W-:Y:S02]  /*5050*/  LOP3.LUT R155, R8.reuse, 0x3f, RZ, 0xc0, !PT ;  /* 0x0000003f089b7812 */ /* 0x041fe400078ec0ff */
[C---:B------:R-:W-:Y:S01]  /*5060*/  LOP3.LUT P0, RZ, R8.reuse, 0x80, RZ, 0xc0, !PT ;  /* 0x0000008008ff7812 */ /* 0x040fe2000780c0ff */
[----:B------:R-:W4:Y:S01]  /*5070*/  LDL.64 R226, [R1+0xc0] ;  /* 0x0000c00001e27983 */ /* 0x000f220000100a00 */
[----:B------:R-:W-:Y:S02]  /*5080*/  SHF.L.U32 R155, R155, 0x1, RZ ;  /* 0x000000019b9b7819 */ /* 0x000fe400000006ff */
[----:B-1----:R-:W-:Y:S01]  /*5090*/  SEL R153, RZ, 0x90, !P0 ;  /* 0x00000090ff997807 */ /* 0x002fe20004000000 */
[----:B------:R-:W4:Y:S03]  /*50a0*/  LDL.64 R6, [R1+0xa8] ;  /* 0x0000a80001067983 */ /* 0x000f260000100a00 */
[----:B------:R-:W-:Y:S01]  /*50b0*/  LOP3.LUT R153, R153, R155, RZ, 0x3c, !PT ;  /* 0x0000009b99997212 */ /* 0x000fe200078e3cff */
[----:B------:R-:W-:Y:S01]  /*50c0*/  ULOP3.LUT UR5, UR5, 0x400, URZ, 0xc0, !UPT ;  /* 0x0000040005057892 */ /* 0x000fe2000f8ec03f */
[----:B------:R-:W-:Y:S01]  /*50d0*/  SHF.L.U32 R155, R8, 0x7, RZ ;  /* 0x00000007089b7819 */ /* 0x000fe200000006ff */
[----:B------:R-:W-:Y:S01]  /*50e0*/  UMOV UR13, 0x40000040 ;  /* 0x40000040000d7882 */ /* 0x000fe20000000000 */
[----:B------:R-:W4:Y:S02]  /*50f0*/  LDL.64 R10, [R1+0xb8] ;  /* 0x0000b800010a7983 */ /* 0x000f240000100a00 */
[----:B------:R-:W-:Y:S01]  /*5100*/  LOP3.LUT R153, R153, 0x2000, R155, 0xf8, !PT ;  /* 0x0000200099997812 */ /* 0x000fe200078ef89b */
[----:B------:R-:W-:Y:S06]  /*5110*/  BAR.SYNC.DEFER_BLOCKING 0x0 ;  /* 0x0000000000007b1d */ /* 0x000fec0000010000 */
[----:B------:R-:W4:Y:S04]  /*5120*/  LDL.64 R222, [R1+0xb0] ;  /* 0x0000b00001de7983 */ /* 0x000f280000100a00 */
[----:B------:R0:W-:Y:S04]  /*5130*/  STS.U16 [R153+UR7+0x10400], R5 ;  /* 0x0104000599007988 */ /* 0x0001e80008000407 */
[----:B------:R-:W-:Y:S01]  /*5140*/  STS.U16 [R153+UR7+0x10000], R20 ;  /* 0x0100001499007988 */ /* 0x000fe20008000407 */
[----:B0-----:R-:W-:-:S03]  /*5150*/  LOP3.LUT R5, R153, 0x20, RZ, 0x3c, !PT ;  /* 0x0000002099057812 */ /* 0x001fc600078e3cff */
[----:B------:R0:W-:Y:S04]  /*5160*/  STS.U16 [R153+UR7+0x10800], R13 ;  /* 0x0108000d99007988 */ /* 0x0001e80008000407 */
[----:B------:R-:W-:Y:S04]  /*5170*/  STS.U16 [R153+UR7+0x10c00], R14 ;  /* 0x010c000e99007988 */ /* 0x000fe80008000407 */
[----:B------:R-:W-:Y:S04]  /*5180*/  STS.U16 [R153+UR7+0x11000], R166 ;  /* 0x011000a699007988 */ /* 0x000fe80008000407 */
[----:B------:R-:W-:Y:S01]  /*5190*/  STS.U16 [R153+UR7+0x11400], R15 ;  /* 0x0114000f99007988 */ /* 0x000fe20008000407 */
[----:B0-----:R-:W-:-:S03]  /*51a0*/  LOP3.LUT R13, R153, 0x60, RZ, 0x3c, !PT ;  /* 0x00000060990d7812 */ /* 0x001fc600078e3cff */
        /* <DEDUP_REMOVED lines=10> */
[----:B---3--:R-:W-:Y:S04]  /*5250*/  STS.U16 [R5+UR7+0x11d00], R171 ;  /* 0x011d00ab05007988 */ /* 0x008fe80008000407 */
        /* <DEDUP_REMOVED lines=11> */
[----:B----4-:R-:W-:Y:S04]  /*5310*/  STS.U16 [R13+UR7+0x11300], R154 ;  /* 0x0113009a0d007988 */ /* 0x010fe80008000407 */
[----:B------:R-:W-:Y:S04]  /*5320*/  STS.U16 [R13+UR7+0x11700], R156 ;  /* 0x0117009c0d007988 */ /* 0x000fe80008000407 */
[----:B------:R-:W-:Y:S04]  /*5330*/  STS.U16 [R13+UR7+0x10f00], R152 ;  /* 0x010f00980d007988 */ /* 0x000fe80008000407 */
[----:B------:R-:W-:Y:S04]  /*5340*/  STS.U16 [R13+UR7+0x11b00], R158 ;  /* 0x011b009e0d007988 */ /* 0x000fe80008000407 */
[----:B------:R0:W-:Y:S01]  /*5350*/  STS.U16 [R13+UR7+0x11f00], R160 ;  /* 0x011f00a00d007988 */ /* 0x0001e20008000407 */
[----:B------:R1:W-:Y:S06]  /*5360*/  MEMBAR.ALL.CTA ;  /* 0x0000000000007992 */ /* 0x0003ec0000008000 */
[----:B-1----:R-:W1:Y:S01]  /*5370*/  FENCE.VIEW.ASYNC.S ;  /* 0x00000000000073c6 */ /* 0x002e620000000000 */
[----:B------:R-:W-:Y:S01]  /*5380*/  IMAD.WIDE R14, R4, 0x2, R228 ;  /* 0x00000002040e7825 */ /* 0x000fe200078e02e4 */
[----:B-1----:R-:W-:Y:S06]  /*5390*/  BAR.SYNC.DEFER_BLOCKING 0x0 ;  /* 0x0000000000007b1d */ /* 0x002fec0000010000 */
[----:B------:R-:W2:Y:S01]  /*53a0*/  LDG.E.U16 R235, desc[UR40][R14.64] ;  /* 0x000000280eeb7981 */ /* 0x000ea2000c1e1500 */
[----:B------:R-:W-:Y:S01]  /*53b0*/  ULEA.HI UR5, UR7, UR5, URZ, 0x1c ;  /* 0x0000000507057291 */ /* 0x000fe2000f8fe03f */
[----:B0-----:R-:W-:-:S03]  /*53c0*/  WARPGROUP.ARRIVE ;  /* 0x00000000000079c5 */ /* 0x001fc60000000000 */
[----:B------:R-:W-:-:S09]  /*53d0*/  ULOP3.LUT UR12, UR5, 0x3fff, URZ, 0xc0, !UPT ;  /* 0x00003fff050c7892 */ /* 0x000fd2000f8ec03f */
[----:B------:R-:W-:Y:S01]  /*53e0*/  HGMMA.64x64x16.F32.BF16 R184, gdesc[UR12].tnspA, RZ, !UPT ;  /* 0x20e000000cb879f0 */ /* 0x000fe2000c7018ff */
[----:B------:R-:W-:Y:S01]  /*53f0*/  UIADD3 UR8, UP0, UR12, 0x80, URZ ;  /* 0x000000800c087890 */ /* 0x000fe2000ff1e03f */
[----:B------:R-:W-:-:S03]  /*5400*/  UMOV UR5, URZ ;  /* 0x0000003f00057c82 */ /* 0x000fc60008000000 */
[----:B------:R-:W-:-:S04]  /*5410*/  UIADD3.X UR9, UR5, 0x40000040, URZ, UP0, !UPT ;  /* 0x4000004005097890 */ /* 0x000fc800087fe43f */
[----:B------:R-:W-:-:S05]  /*5420*/  UIADD3.64 UR36, UR8, 0x80, URZ ;  /* 0x0000008008247897 */ /* 0x000fca000fffe03f */
[----:B------:R-:W-:Y:S01]  /*5430*/  HGMMA.64x64x16.F32.BF16 R184, gdesc[UR8].tnspA, R184 ;  /* 0x20e0000008b879f0 */ /* 0x000fe200087018b8 */
[----:B------:R-:W-:Y:S01]  /*5440*/  UIADD3.64 UR32, UR8, 0x100, URZ ;  /* 0x0000010008207897 */ /* 0x000fe2000fffe03f */
[C---:B------:R-:W-:Y:S01]  /*5450*/  IMAD.WIDE R12, R4.reuse, 0x2, R230 ;  /* 0x00000002040c7825 */ /* 0x040fe200078e02e6 */
[----:B------:R-:W-:Y:S04]  /*5460*/  STL [R1+0x1f0], R2 ;  /* 0x0001f00201007387 */ /* 0x000fe80000100800 */
[----:B------:R-:W3:Y:S04]  /*5470*/  LDL.64 R22, [R1+0x98] ;  /* 0x0000980001167983 */ /* 0x000ee80000100a00 */
[----:B------:R0:W4:Y:S04]  /*5480*/  LDG.E.U16 R237, desc[UR40][R12.64] ;  /* 0x000000280ced7981 */ /* 0x000128000c1e1500 */
[----:B------:R-:W4:Y:S01]  /*5490*/  LDL.64 R20, [R1+0x90] ;  /* 0x0000900001147983 */ /* 0x000f220000100a00 */
[----:B------:R-:W-:Y:S01]  /*54a0*/  HGMMA.64x64x16.F32.BF16 R184, gdesc[UR36].tnspA, R184 ;  /* 0x20e0000024b879f0 */ /* 0x000fe200087018b8 */
[----:B0-----:R-:W-:-:S05]  /*54b0*/  IMAD.WIDE R12, R4, 0x2, R226 ;  /* 0x00000002040c7825 */ /* 0x001fca00078e02e2 */
[----:B------:R0:W4:Y:S02]  /*54c0*/  LDG.E.U16 R233, desc[UR40][R12.64] ;  /* 0x000000280ce97981 */ /* 0x000124000c1e1500 */
[----:B0-----:R-:W-:Y:S01]  /*54d0*/  IMAD.WIDE R12, R4, 0x2, R6 ;  /* 0x00000002040c7825 */ /* 0x001fe200078e0206 */
[----:B------:R-:W-:-:S03]  /*54e0*/  UIADD3.64 UR28, UR8, 0x180, URZ ;  /* 0x00000180081c7897 */ /* 0x000fc6000fffe03f */
[C---:B------:R-:W-:Y:S01]  /*54f0*/  IMAD.WIDE R18, R4.reuse, 0x2, R10 ;  /* 0x0000000204127825 */ /* 0x040fe200078e020a */
[----:B------:R-:W-:Y:S01]  /*5500*/  UIADD3.64 UR24, UR8, 0x200, URZ ;  /* 0x0000020008187897 */ /* 0x000fe2000fffe03f */
[----:B------:R-:W4:Y:S01]  /*5510*/  LDG.E.U16 R12, desc[UR40][R12.64] ;  /* 0x000000280c0c7981 */ /* 0x000f22000c1e1500 */
[----:B------:R-:W-:Y:S01]  /*5520*/  UIADD3.64 UR20, UR8, 0x280, URZ ;  /* 0x0000028008147897 */ /* 0x000fe2000fffe03f */
[----:B------:R-:W-:Y:S01]  /*5530*/  IMAD.WIDE R14, R4, 0x2, R224 ;  /* 0x00000002040e7825 */ /* 0x000fe200078e02e0 */
[----:B------:R-:W-:Y:S01]  /*5540*/  UIADD3.64 UR16, UR8, 0x300, URZ ;  /* 0x0000030008107897 */ /* 0x000fe2000fffe03f */
[----:B------:R-:W-:Y:S01]  /*5550*/  UMOV UR46, UR10 ;  /* 0x0000000a002e7c82 */ /* 0x000fe20008000000 */
[----:B------:R-:W-:Y:S01]  /*5560*/  UIADD3.64 UR12, UR8, 0x780, URZ ;  /* 0x00000780080c7897 */ /* 0x000fe2000fffe03f */
[----:B------:R-:W-:Y:S01]  /*5570*/  UMOV UR47, UR11 ;  /* 0x0000000b002f7c82 */ /* 0x000fe20008000000 */
[----:B------:R-:W-:Y:S01]  /*5580*/  UIADD3.64 UR44, UR8, 0x800, URZ ;  /* 0x00000800082c7897 */ /* 0x000fe2000fffe03f */
[----:B------:R3:W4:Y:S01]  /*5590*/  LDG.E.U16 R13, desc[UR40][R14.64] ;  /* 0x000000280e0d7981 */ /* 0x000722000c1e1500 */
[----:B------:R-:W-:-:S02]  /*55a0*/  LOP3.LUT R16, R8, 0xff, RZ, 0xc0, !PT ;  /* 0x000000ff08107812 */ /* 0x000fc400078ec0ff */
[----:B------:R-:W-:Y:S01]  /*55b0*/  LOP3.LUT R5, R8, 0xc0, RZ, 0xc0, !PT ;  /* 0x000000c008057812 */ /* 0x000fe200078ec0ff */
[----:B------:R-:W4:Y:S01]  /*55c0*/  LDG.E.U16 R231, desc[UR40][R18.64] ;  /* 0x0000002812e77981 */ /* 0x000f22000c1e1500 */
[----:B------:R-:W-:Y:S03]  /*55d0*/  HGMMA.64x64x16.F32.BF16 R184, gdesc[UR32].tnspA, R184 ;  /* 0x20e0000020b879f0 */ /* 0x000fe600087018b8 */
[----:B--2---:R0:W-:Y:S04]  /*55e0*/  STL [R1+0x210], R235 ;  /* 0x000210eb01007387 */ /* 0x0041e80000100800 */
[----:B------:R-:W2:Y:S04]  /*55f0*/  LDL.64 R6, [R1+0x68] ;  /* 0x0000680001067983 */ /* 0x000ea80000100a00 */
[----:B------:R-:W2:Y:S04]  /*5600*/  LDL.64 R10, [R1+0x80] ;  /* 0x00008000010a7983 */ /* 0x000ea80000100a00 */
[----:B0-----:R-:W2:Y:S04]  /*5610*/  LDL.64 R234, [R1+0x88] ;  /* 0x0000880001ea7983 */ /* 0x001ea80000100a00 */
[----:B------:R-:W2:Y:S01]  /*5620*/  LDL.64 R226, [R1+0x78] ;  /* 0x0000780001e27983 */ /* 0x000ea20000100a00 */
[----:B------:R-:W-:Y:S03]  /*5630*/  HGMMA.64x64x16.F32.BF16 R184, gdesc[UR28].tnspA, R184 ;  /* 0x20e000001cb879f0 */ /* 0x000fe600087018b8 */
[----:B------:R-:W2:Y:S01]  /*5640*/  LDL.64 R224, [R1+0x60] ;  /* 0x0000600001e07983 */ /* 0x000ea20000100a00 */
[C---:B---3--:R-:W-:Y:S01]  /*5650*/  IMAD.WIDE R14, R4.reuse, 0x2, R22 ;  /* 0x00000002040e7825 */ /* 0x048fe200078e0216 */
[----:B------:R-:W-:Y:S02]  /*5660*/  HGMMA.64x64x16.F32.BF16 R184, gdesc[UR24].tnspA, R184 ;  /* 0x20e0000018b879f0 */ /* 0x000fe400087018b8 */
[----:B------:R-:W3:Y:S04]  /*5670*/  LDL.64 R22, [R1+0x58] ;  /* 0x0000580001167983 */ /* 0x000ee80000100a00 */
[----:B------:R-:W3:Y:S01]  /*5680*/  LDG.E.U16 R14, desc[UR40][R14.64] ;  /* 0x000000280e0e7981 */ /* 0x000ee2000c1e1500 */
[----:B----4-:R-:W-:Y:S01]  /*5690*/  IMAD.WIDE R20, R4, 0x2, R20 ;  /* 0x0000000204147825 */ /* 0x010fe200078e0214 */
[----:B------:R-:W-:-:S02]  /*56a0*/  SHF.L.U32 R16, R16, 0x1, RZ ;  /* 0x0000000110107819 */ /* 0x000fc400000006ff */
[----:B------:R-:W-:Y:S01]  /*56b0*/  SHF.R.U32.HI R5, RZ, 0x2, R5 ;  /* 0x00000002ff057819 */ /* 0x000fe20000011605 */
[----:B------:R-:W-:Y:S01]  /*56c0*/  UIADD3.64 UR36, UR8, 0x880, URZ ;  /* 0x0000088008247897 */ /* 0x000fe2000fffe03f */
[----:B------:R-:W4:Y:S04]  /*56d0*/  LDL.64 R250, [R1+0x30] ;  /* 0x0000300001fa7983 */ /* 0x000f280000100a00 */
[----:B------:R2:W4:Y:S01]  /*56e0*/  LDG.E.U16 R15, desc[UR40][R20.64] ;  /* 0x00000028140f7981 */ /* 0x000522000c1e1500 */
[----:B------:R-:W-:-:S03]  /*56f0*/  UIADD3.64 UR32, UR8, 0x900, URZ ;  /* 0x0000090008207897 */ /* 0x000fc6000fffe03f */
[----:B------:R-:W4:Y:S04]  /*5700*/  LDL.64 R246, [R1+0x28] ;  /* 0x0000280001f67983 */ /* 0x000f280000100a00 */
[----:B------:R-:W4:Y:S04]  /*5710*/  LDL.64 R242, [R1+0x18] ;  /* 0x0000180001f27983 */ /* 0x000f280000100a00 */
[----:B------:R-:W4:Y:S04]  /*5720*/  LDL.64 R238, [R1+0x20] ;  /* 0x0000200001ee7983 */ /* 0x000f280000100a00 */
[----:B------:R-:W4:Y:S01]  /*5730*/  LDL.64 R240, [R1+0x10] ;  /* 0x0000100001f07983 */ /* 0x000f220000100a00 */
[----:B------:R-:W-:Y:S04]  /*5740*/  HGMMA.64x64x16.F32.BF16 R184, gdesc[UR20].tnspA, R184 ;  /* 0x20e0000014b879f0 */ /* 0x000fe800087018b8 */
[----:B------:R-:W-:Y:S04]  /*5750*/  HGMMA.64x64x16.F32.BF16 R184, gdesc[UR16].tnspA, R184 ;  /* 0x20e0000010b879f0 */ /* 0x000fe800087018b8 */
[----:B------:R-:W-:Y:S01]  /*5760*/  HGMMA.64x64x16.F32.BF16 R152, gdesc[UR12].tnspA, RZ, !UPT ;  /* 0x20e000000c9879f0 */ /* 0x000fe2000c7018ff */
[----:B--2---:R-:W-:-:S02]  /*5770*/  IMAD.WIDE R20, R4, 0x2, R6 ;  /* 0x0000000204147825 */ /* 0x004fc400078e0206 */
[----:B------:R-:W2:Y:S01]  /*5780*/  LDL.64 R6, [R1+0x40] ;  /* 0x0000400001067983 */ /* 0x000ea20000100a00 */
[----:B------:R-:W-:Y:S01]  /*5790*/  LOP3.LUT R5, R16, R5, RZ, 0x3c, !PT ;  /* 0x0000000510057212 */ /* 0x000fe200078e3cff */
[----:B------:R-:W-:Y:S01]  /*57a0*/  HGMMA.64x64x16.F32.BF16 R152, gdesc[UR44].tnspA, R152 ;  /* 0x20e000002c9879f0 */ /* 0x000fe20008701898 */
[C---:B------:R-:W-:Y:S01]  /*57b0*/  IMAD.WIDE R16, R4.reuse, 0x2, R222 ;  /* 0x0000000204107825 */ /* 0x040fe200078e02de */
[----:B------:R-:W4:Y:S04]  /*57c0*/  LDG.E.U16 R20, desc[UR40][R20.64] ;  /* 0x0000002814147981 */ /* 0x000f28000c1e1500 */
[----:B------:R-:W4:Y:S01]  /*57d0*/  LDL.64 R222, [R1+0x70] ;  /* 0x0000700001de7983 */ /* 0x000f220000100a00 */
[----:B------:R-:W-:-:S03]  /*57e0*/  IMAD.WIDE R18, R4, 0x2, R10 ;  /* 0x0000000204127825 */ /* 0x000fc600078e020a */
[----:B------:R-:W4:Y:S04]  /*57f0*/  LDL.64 R10, [R1+0x50] ;  /* 0x00005000010a7983 */ /* 0x000f280000100a00 */
[----:B------:R0:W4:Y:S01]  /*5800*/  LDG.E.U16 R229, desc[UR40][R16.64] ;  /* 0x0000002810e57981 */ /* 0x000122000c1e1500 */
[----:B------:R-:W-:Y:S01]  /*5810*/  HGMMA.64x64x16.F32.BF16 R152, gdesc[UR36].tnspA, R152 ;  /* 0x20e00000249879f0 */ /* 0x000fe20008701898 */
[C---:B0-----:R-:W-:Y:S02]  /*5820*/  IMAD.WIDE R16, R4.reuse, 0x2, R234 ;  /* 0x0000000204107825 */ /* 0x041fe400078e02ea */
[----:B------:R-:W4:Y:S04]  /*5830*/  LDL.64 R234, [R1+0x38] ;  /* 0x0000380001ea7983 */ /* 0x000f280000100a00 */
[----:B------:R-:W4:Y:S04]  /*5840*/  LDG.E.U16 R16, desc[UR40][R16.64] ;  /* 0x0000002810107981 */ /* 0x000f28000c1e1500 */
[----:B------:R0:W4:Y:S02]  /*5850*/  LDG.E.U16 R17, desc[UR40][R18.64] ;  /* 0x0000002812117981 */ /* 0x000124000c1e1500 */
[C---:B0-----:R-:W-:Y:S01]  /*5860*/  IMAD.WIDE R18, R4.reuse, 0x2, R226 ;  /* 0x0000000204127825 */ /* 0x041fe200078e02e2 */
[----:B------:R-:W-:Y:S03]  /*5870*/  HGMMA.64x64x16.F32.BF16 R152, gdesc[UR32].tnspA, R152 ;  /* 0x20e00000209879f0 */ /* 0x000fe60008701898 */
[C---:B------:R-:W-:Y:S01]  /*5880*/  IMAD.WIDE R226, R4.reuse, 0x2, R224 ;  /* 0x0000000204e27825 */ /* 0x040fe200078e02e0 */
[----:B------:R-:W-:Y:S01]  /*5890*/  UIADD3.64 UR28, UR8, 0x980, URZ ;  /* 0x00000980081c7897 */ /* 0x000fe2000fffe03f */
[----:B------:R-:W4:Y:S04]  /*58a0*/  LDG.E.U16 R18, desc[UR40][R18.64] ;  /* 0x0000002812127981 */ /* 0x000f28000c1e1500 */
[----:B------:R-:W4:Y:S04]  /*58b0*/  LDG.E.U16 R21, desc[UR40][R226.64] ;  /* 0x00000028e2157981 */ /* 0x000f28000c1e1500 */
[----:B------:R-:W4:Y:S01]  /*58c0*/  LDL.64 R226, [R1+0x48] ;  /* 0x0000480001e27983 */ /* 0x000f220000100a00 */
[----:B---3--:R-:W-:-:S05]  /*58d0*/  IMAD.WIDE R224, R4, 0x2, R22 ;  /* 0x0000000204e07825 */ /* 0x008fca00078e0216 */
[----:B------:R2:W3:Y:S01]  /*58e0*/  LDG.E.U16 R22, desc[UR40][R224.64] ;  /* 0x00000028e0167981 */ /* 0x0004e2000c1e1500 */
[----:B------:R-:W-:Y:S01]  /*58f0*/  HGMMA.64x64x16.F32.BF16 R152, gdesc[UR28].tnspA, R152 ;  /* 0x20e000001c9879f0 */ /* 0x000fe20008701898 */
[C---:B--2---:R-:W-:Y:S02]  /*5900*/  IMAD.WIDE R224, R4.reuse, 0x2, R6 ;  /* 0x0000000204e07825 */ /* 0x044fe400078e0206 */
[----:B------:R-:W2:Y:S01]  /*5910*/  LDL.64 R6, [R1] ;  /* 0x0000000001067983 */ /* 0x000ea20000100a00 */
[----:B------:R-:W-:Y:S02]  /*5920*/  UIADD3.64 UR24, UR8, 0xa00, URZ ;  /* 0x00000a0008187897 */ /* 0x000fe4000fffe03f */
[----:B------:R-:W-:Y:S01]  /*5930*/  UIADD3.64 UR20, UR8, 0xa80, URZ ;  /* 0x00000a8008147897 */ /* 0x000fe2000fffe03f */
[----:B------:R-:W3:Y:S06]  /*5940*/  LDG.E.U16 R232, desc[UR40][R224.64] ;  /* 0x00000028e0e87981 */ /* 0x000eec000c1e1500 */
[----:B------:R-:W-:Y:S01]  /*5950*/  HGMMA.64x64x16.F32.BF16 R152, gdesc[UR24].tnspA, R152 ;  /* 0x20e00000189879f0 */ /* 0x000fe20008701898 */
[----:B----4-:R-:W-:-:S05]  /*5960*/  IMAD.WIDE R222, R4, 0x2, R222 ;  /* 0x0000000204de7825 */ /* 0x010fca00078e02de */
[----:B------:R0:W4:Y:S02]  /*5970*/  LDG.E.U16 R19, desc[UR40][R222.64] ;  /* 0x00000028de137981 */ /* 0x000124000c1e1500 */
[----:B0-----:R-:W-:Y:S02]  /*5980*/  IMAD.WIDE R222, R4, 0x2, R10 ;  /* 0x0000000204de7825 */ /* 0x001fe400078e020a */
[----:B------:R-:W3:Y:S01]  /*5990*/  LDL.64 R10, [R1+0x8] ;  /* 0x00000800010a7983 */ /* 0x000ee20000100a00 */
[----:B------:R-:W-:-:S03]  /*59a0*/  UIADD3.64 UR16, UR8, 0xb00, URZ ;  /* 0x00000b0008107897 */ /* 0x000fc6000fffe03f */
[----:B------:R0:W4:Y:S01]  /*59b0*/  LDG.E.U16 R228, desc[UR40][R222.64] ;  /* 0x00000028dee47981 */ /* 0x000122000c1e1500 */
[----:B------:R-:W-:Y:S01]  /*59c0*/  HGMMA.64x64x16.F32.BF16 R152, gdesc[UR20].tnspA, R152 ;  /* 0x20e00000149879f0 */ /* 0x000fe20008701898 */
[----:B------:R-:W-:-:S04]  /*59d0*/  IMAD.WIDE R224, R4, 0x2, R246 ;  /* 0x0000000204e07825 */ /* 0x000fc800078e02f6 */
[----:B------:R-:W-:Y:S01]  /*59e0*/  HGMMA.64x64x16.F32.BF16 R152, gdesc[UR16].tnspA, R152, gsb0 ;  /* 0x20e00000109879f0 */ /* 0x000fe20008001898 */
[----:B0-----:R-:W-:-:S05]  /*59f0*/  IMAD.WIDE R222, R4, 0x2, R226 ;  /* 0x0000000204de7825 */ /* 0x001fca00078e02e2 */
[----:B------:R0:W4:Y:S01]  /*5a00*/  LDG.E.U16 R230, desc[UR40][R222.64] ;  /* 0x00000028dee67981 */ /* 0x000122000c1e1500 */
[----:B------:R-:W-:-:S05]  /*5a10*/  IMAD.WIDE R226, R4, 0x2, R234 ;  /* 0x0000000204e27825 */ /* 0x000fca00078e02ea */
[----:B------:R1:W4:Y:S01]  /*5a20*/  LDG.E.U16 R234, desc[UR40][R226.64] ;  /* 0x00000028e2ea7981 */ /* 0x000322000c1e1500 */
[----:B0-----:R-:W-:-:S05]  /*5a30*/  IMAD.WIDE R222, R4, 0x2, R250 ;  /* 0x0000000204de7825 */ /* 0x001fca00078e02fa */
[----:B------:R0:W4:Y:S01]  /*5a40*/  LDG.E.U16 R236, desc[UR40][R222.64] ;  /* 0x00000028deec7981 */ /* 0x000122000c1e1500 */
[----:B-1----:R-:W-:-:S03]  /*5a50*/  IMAD.WIDE R226, R4, 0x2, R238 ;  /* 0x0000000204e27825 */ /* 0x002fc600078e02ee */
[----:B------:R1:W4:Y:S04]  /*5a60*/  LDG.E.U16 R238, desc[UR40][R224.64] ;  /* 0x00000028e0ee7981 */ /* 0x000328000c1e1500 */
[----:B------:R-:W4:Y:S01]  /*5a70*/  LDG.E.U16 R239, desc[UR40][R226.64] ;  /* 0x00000028e2ef7981 */ /* 0x000f22000c1e1500 */
[----:B0-----:R-:W-:-:S04]  /*5a80*/  IMAD.WIDE R222, R4, 0x2, R242 ;  /* 0x0000000204de7825 */ /* 0x001fc800078e02f2 */
[C---:B-1----:R-:W-:Y:S02]  /*5a90*/  IMAD.WIDE R224, R4.reuse, 0x2, R240 ;  /* 0x0000000204e07825 */ /* 0x042fe400078e02f0 */
[----:B------:R2:W4:Y:S04]  /*5aa0*/  LDG.E.U16 R240, desc[UR40][R222.64] ;  /* 0x00000028def07981 */ /* 0x000528000c1e1500 */
[----:B------:R-:W4:Y:S01]  /*5ab0*/  LDG.E.U16 R241, desc[UR40][R224.64] ;  /* 0x00000028e0f17981 */ /* 0x000f22000c1e1500 */
[----:B------:R-:W-:Y:S02]  /*5ac0*/  WARPGROUP.DEPBAR.LE gsb0, 0x0 ;  /* 0x00008000000079c5 */ /* 0x000fe40000010000 */
[----:B--2---:R-:W-:-:S05]  /*5ad0*/  IMAD.WIDE R222, R4, 0x2, R6 ;  /* 0x0000000204de7825 */ /* 0x004fca00078e0206 */
[----:B------:R0:W2:Y:S02]  /*5ae0*/  LDG.E.U16 R243, desc[UR40][R222.64] ;  /* 0x00000028def37981 */ /* 0x0000a4000c1e1500 */
[----:B0-----:R-:W-:Y:S01]  /*5af0*/  FMUL R222, R184, UR42 ;  /* 0x0000002ab8de7c20 */ /* 0x001fe20008400000 */
[----:B------:R-:W-:-:S05]  /*5b00*/  FMUL R223, R185, UR42 ;  /* 0x0000002ab9df7c20 */ /* 0x000fca0008400000 */
[----:B------:R-:W-:Y:S01]  /*5b10*/  FMNMX R222, R222, R223, !PT ;  /* 0x000000dfdede7209 */ /* 0x000fe20007800000 */
        /* <DEDUP_REMOVED lines=24> */
[----:B------:R-:W-:Y:S01]  /*5ca0*/  FMUL R223, R212, UR42 ;  /* 0x0000002ad4df7c20 */ /* 0x000fe20008400000 */
[----:B------:R-:W-:-:S04]  /*5cb0*/  FMUL R251, R213, UR42 ;  /* 0x0000002ad5fb7c20 */ /* 0x000fc80008400000 */
[----:B------:R-:W-:Y:S01]  /*5cc0*/  FMNMX R222, R223, R222, !PT ;  /* 0x000000dedfde7209 */ /* 0x000fe20007800000 */
[----:B-----5:R-:W-:-:S03]  /*5cd0*/  IMAD.WIDE R224, R4, 0x2, R248 ;  /* 0x0000000204e07825 */ /* 0x020fc600078e02f8 */
[----:B------:R-:W-:Y:S01]  /*5ce0*/  FMNMX R251, R251, R222, !PT ;  /* 0x000000defbfb7209 */ /* 0x000fe20007800000 */
[C---:B------:R-:W-:Y:S01]  /*5cf0*/  IMAD.WIDE R222, R4.reuse, 0x2, R220 ;  /* 0x0000000204de7825 */ /* 0x040fe200078e02dc */
[----:B------:R0:W2:Y:S04]  /*5d00*/  LDG.E.U16 R246, desc[UR40][R224.64] ;  /* 0x00000028e0f67981 */ /* 0x0000a8000c1e1500 */
[----:B------:R-:W1:Y:S01]  /*5d10*/  SHFL.BFLY PT, R250, R251, 0x2, 0x1f ;  /* 0x0c401f00fbfa7f89 */ /* 0x000e6200000e0000 */
[----:B---3--:R-:W-:-:S03]  /*5d20*/  IMAD.WIDE R226, R4, 0x2, R10 ;  /* 0x0000000204e27825 */ /* 0x008fc600078e020a */
[----:B------:R3:W2:Y:S01]  /*5d30*/  LDG.E.U16 R223, desc[UR40][R222.64] ;  /* 0x00000028dedf7981 */ /* 0x0006a2000c1e1500 */
[----:B0-----:R-:W-:-:S03]  /*5d40*/  IMAD.WIDE R224, R4, 0x2, R218 ;  /* 0x0000000204e07825 */ /* 0x001fc600078e02da */
[----:B------:R0:W2:Y:S04]  /*5d50*/  LDG.E.U16 R242, desc[UR40][R226.64] ;  /* 0x00000028e2f27981 */ /* 0x0000a8000c1e1500 */
[----:B------:R4:W2:Y:S01]  /*5d60*/  LDG.E.U16 R224, desc[UR40][R224.64] ;  /* 0x00000028e0e07981 */ /* 0x0008a2000c1e1500 */
[----:B---3--:R-:W-:Y:S01]  /*5d70*/  FMUL R222, R186, UR42 ;  /* 0x0000002abade7c20 */ /* 0x008fe20008400000 */
[----:B0-----:R-:W-:-:S04]  /*5d80*/  IMAD.WIDE R226, R4, 0x2, R244 ;  /* 0x0000000204e27825 */ /* 0x001fc800078e02f4 */
[----:B----4-:R-:W-:Y:S01]  /*5d90*/  FMUL R225, R187, UR42 ;  /* 0x0000002abbe17c20 */ /* 0x010fe20008400000 */
[----:B------:R0:W3:Y:S04]  /*5da0*/  LDG.E.U16 R247, desc[UR40][R226.64] ;  /* 0x00000028e2f77981 */ /* 0x0000e8000c1e1500 */
[----:B------:R-:W-:Y:S01]  /*5db0*/  FMNMX R222, R222, R225, !PT ;  /* 0x000000e1dede7209 */ /* 0x000fe20007800000 */
[----:B------:R-:W-:Y:S01]  /*5dc0*/  FMUL R225, R190, UR42 ;  /* 0x0000002abee17c20 */ /* 0x000fe20008400000 */
[----:B-1----:R-:W-:Y:S01]  /*5dd0*/  FMNMX R250, R251, R250, !PT ;  /* 0x000000fafbfa7209 */ /* 0x002fe20007800000 */
[----:B0-----:R-:W-:-:S03]  /*5de0*/  IMAD.WIDE R226, R4, 0x2, R216 ;  /* 0x0000000204e27825 */ /* 0x001fc600078e02d8 */
[----:B------:R-:W-:Y:S01]  /*5df0*/  FMNMX R222, R225, R222, !PT ;  /* 0x000000dee1de7209 */ /* 0x000fe20007800000 */
[----:B------:R-:W-:Y:S02]  /*5e00*/  FMUL R225, R191, UR42 ;  /* 0x0000002abfe17c20 */ /* 0x000fe40008400000 */
[----:B------:R0:W4:Y:S03]  /*5e10*/  LDG.E.U16 R226, desc[UR40][R226.64] ;  /* 0x00000028e2e27981 */ /* 0x000126000c1e1500 */
[----:B------:R-:W-:Y:S02]  /*5e20*/  FMNMX R225, R225, R222, !PT ;  /* 0x000000dee1e17209 */ /* 0x000fe40007800000 */
[----:B------:R-:W1:Y:S01]  /*5e30*/  SHFL.BFLY PT, R222, R250, 0x1, 0x1f ;  /* 0x0c201f00fade7f89 */ /* 0x000e6200000e0000 */
[----:B------:R-:W-:Y:S01]  /*5e40*/  BAR.SYNC.DEFER_BLOCKING 0x0 ;  /* 0x0000000000007b1d */ /* 0x000fe20000010000 */
[----:B0-----:R-:W-:-:S05]  /*5e50*/  FMUL R227, R194, UR42 ;  /* 0x0000002ac2e37c20 */ /* 0x001fca0008400000 */
[----:B------:R-:W-:Y:S01]  /*5e60*/  FMNMX R225, R227, R225, !PT ;  /* 0x000000e1e3e17209 */ /* 0x000fe20007800000 */
[----:B------:R-:W-:-:S05]  /*5e70*/  FMUL R227, R195, UR42 ;  /* 0x0000002ac3e37c20 */ /* 0x000fca0008400000 */
[----:B------:R-:W-:Y:S01]  /*5e80*/  FMNMX R225, R227, R225, !PT ;  /* 0x000000e1e3e17209 */ /* 0x000fe20007800000 */
[----:B------:R-:W-:-:S05]  /*5e90*/  FMUL R227, R198, UR42 ;  /* 0x0000002ac6e37c20 */ /* 0x000fca0008400000 */
[----:B------:R-:W-:Y:S01]  /*5ea0*/  FMNMX R225, R227, R225, !PT ;  /* 0x000000e1e3e17209 */ /* 0x000fe20007800000 */
[----:B------:R-:W-:Y:S01]  /*5eb0*/  FMUL R227, R199, UR42 ;  /* 0x0000002ac7e37c20 */ /* 0x000fe20008400000 */
[----:B-1----:R-:W-:-:S04]  /*5ec0*/  FMNMX R222, R250, R222, !PT ;  /* 0x000000defade7209 */ /* 0x002fc80007800000 */
[----:B------:R-:W-:Y:S01]  /*5ed0*/  FMNMX R227, R227, R225, !PT ;  /* 0x000000e1e3e37209 */ /* 0x000fe20007800000 */
[----:B------:R-:W-:Y:S01]  /*5ee0*/  FMUL R225, R202, UR42 ;  /* 0x0000002acae17c20 */ /* 0x000fe20008400000 */
[----:B------:R0:W-:Y:S01]  /*5ef0*/  STS.U16 [R5+UR7+0x10000], R237 ;  /* 0x010000ed05007988 */ /* 0x0001e20008000407 */
[----:B------:R-:W-:-:S03]  /*5f00*/  FMNMX R222, R222, R3, !PT ;  /* 0x00000003dede7209 */ /* 0x000fc60007800000 */
[----:B------:R-:W-:Y:S01]  /*5f10*/  FMNMX R227, R225, R227, !PT ;  /* 0x000000e3e1e37209 */ /* 0x000fe20007800000 */
[----:B0-----:R-:W-:-:S05]  /*5f20*/  FMUL R237, R203, UR42 ;  /* 0x0000002acbed7c20 */ /* 0x001fca0008400000 */
[----:B------:R-:W-:Y:S01]  /*5f30*/  FMNMX R227, R237, R227, !PT ;  /* 0x000000e3ede37209 */ /* 0x000fe20007800000 */
[----:B------:R-:W-:Y:S01]  /*5f40*/  FFMA R237, R184, UR42, -R222 ;  /* 0x0000002ab8ed7c23 */ /* 0x000fe200080008de */
[----:B------:R-:W-:-:S05]  /*5f50*/  FMUL R184, R206, UR42 ;  /* 0x0000002aceb87c20 */ /* 0x000fca0008400000 */
[----:B------:R-:W-:Y:S01]  /*5f60*/  FMNMX R184, R184, R227, !PT ;  /* 0x000000e3b8b87209 */ /* 0x000fe20007800000 */
[----:B------:R-:W-:Y:S01]  /*5f70*/  FFMA R227, R185, UR42, -R222 ;  /* 0x0000002ab9e37c23 */ /* 0x000fe200080008de */
[----:B------:R-:W-:-:S03]  /*5f80*/  FMUL R237, R237, 1.4426950216293334961 ;  /* 0x3fb8aa3beded7820 */ /* 0x000fc60000400000 */
[----:B------:R-:W-:Y:S01]  /*5f90*/  FMUL R227, R227, 1.4426950216293334961 ;  /* 0x3fb8aa3be3e37820 */ /* 0x000fe20000400000 */
[----:B------:R-:W0:Y:S08]  /*5fa0*/  MUFU.EX2 R235, R237 ;  /* 0x000000ed00eb7308 */ /* 0x000e300000000800 */
[----:B------:R-:W1:Y:S01]  /*5fb0*/  MUFU.EX2 R7, R227 ;  /* 0x000000e300077308 */ /* 0x000e620000000800 */
[----:B------:R-:W-:Y:S01]  /*5fc0*/  FMUL R185, R207, UR42 ;  /* 0x0000002acfb97c20 */ /* 0x000fe20008400000 */
[----:B------:R-:W-:Y:S04]  /*5fd0*/  STL [R1+0x1f8], R248 ;  /* 0x0001f8f801007387 */ /* 0x000fe80000100800 */
[----:B------:R-:W-:Y:S01]  /*5fe0*/  STL [R1+0x1f4], R249 ;  /* 0x0001f4f901007387 */ /* 0x000fe20000100800 */
[----:B------:R-:W-:-:S03]  /*5ff0*/  FMNMX R184, R185, R184, !PT ;  /* 0x000000b8b9b87209 */ /* 0x000fc60007800000 */
[----:B------:R-:W-:Y:S01]  /*6000*/  STL [R1+0x200], R244 ;  /* 0x000200f401007387 */ /* 0x000fe20000100800 */
[----:B------:R-:W-:-:S03]  /*6010*/  FFMA R185, R188, UR42, -R222 ;  /* 0x0000002abcb97c23 */ /* 0x000fc600080008de */
[----:B------:R-:W-:Y:S04]  /*6020*/  STL [R1+0x1fc], R245 ;  /* 0x0001fcf501007387 */ /* 0x000fe80000100800 */
[----:B------:R-:W-:Y:S04]  /*6030*/  STL [R1+0x208], R220 ;  /* 0x000208dc01007387 */ /* 0x000fe80000100800 */
[----:B------:R0:W-:Y:S04]  /*6040*/  STS.U16 [R5+UR7+0x10400], R233 ;  /* 0x010400e905007988 */ /* 0x0001e80008000407 */
[----:B------:R-:W-:Y:S04]  /*6050*/  STL [R1+0x204], R221 ;  /* 0x000204dd01007387 */ /* 0x000fe80000100800 */
[----:B------:R1:W-:Y:S01]  /*6060*/  STS.U16 [R5+UR7+0x10800], R229 ;  /* 0x010800e505007988 */ /* 0x0003e20008000407 */
[----:B0-----:R-:W-:-:S03]  /*6070*/  MOV R233, R235 ;  /* 0x000000eb00e97202 */ /* 0x001fc60000000f00 */
[----:B------:R-:W4:Y:S01]  /*6080*/  LDL.LU R235, [R1+0x210] ;  /* 0x0002100001eb7983 */ /* 0x000f220000300800 */
[----:B------:R-:W-:Y:S01]  /*6090*/  FMUL R185, R185, 1.4426950216293334961 ;  /* 0x3fb8aa3bb9b97820 */ /* 0x000fe20000400000 */
[----:B------:R-:W-:Y:S01]  /*60a0*/  FMUL R188, R210, UR42 ;  /* 0x0000002ad2bc7c20 */ /* 0x000fe20008400000 */
[----:B-1----:R-:W-:Y:S02]  /*60b0*/  IMAD.MOV.U32 R229, RZ, RZ, R7 ;  /* 0x000000ffffe57224 */ /* 0x002fe400078e0007 */
[----:B------:R-:W2:Y:S01]  /*60c0*/  LDL.LU R7, [R1+0x20c] ;  /* 0x00020c0001077983 */ /* 0x000ea20000300800 */
[----:B------:R0:W-:Y:S01]  /*60d0*/  MUFU.EX2 R220, R185 ;  /* 0x000000b900dc7308 */ /* 0x0001e20000000800 */
[----:B------:R-:W-:Y:S01]  /*60e0*/  FMNMX R184, R188, R184, !PT ;  /* 0x000000b8bcb87209 */ /* 0x000fe20007800000 */
[----:B------:R-:W-:Y:S01]  /*60f0*/  FFMA R188, R189, UR42, -R222 ;  /* 0x0000002abdbc7c23 */ /* 0x000fe200080008de */
[----:B0-----:R-:W-:-:S03]  /*6100*/  FMUL R185, R211, UR42 ;  /* 0x0000002ad3b97c20 */ /* 0x001fc60008400000 */
[----:B------:R-:W-:Y:S02]  /*6110*/  FMUL R188, R188, 1.4426950216293334961 ;  /* 0x3fb8aa3bbcbc7820 */ /* 0x000fe40000400000 */
[----:B------:R-:W-:Y:S01]  /*6120*/  FMNMX R184, R185, R184, !PT ;  /* 0x000000b8b9b87209 */ /* 0x000fe20007800000 */
[----:B------:R-:W-:Y:S01]  /*6130*/  FFMA R185, R192, UR42, -R222 ;  /* 0x0000002ac0b97c23 */ /* 0x000fe200080008de */
[----:B------:R0:W-:Y:S03]  /*6140*/  MUFU.EX2 R221, R188 ;  /* 0x000000bc00dd7308 */ /* 0x0001e60000000800 */
[----:B------:R-:W-:Y:S01]  /*6150*/  FMUL R185, R185, 1.4426950216293334961 ;  /* 0x3fb8aa3bb9b97820 */ /* 0x000fe20000400000 */
[----:B0-----:R-:W-:-:S04]  /*6160*/  FMUL R188, R214, UR42 ;  /* 0x0000002ad6bc7c20 */ /* 0x001fc80008400000 */
[----:B------:R0:W-:Y:S01]  /*6170*/  MUFU.EX2 R244, R185 ;  /* 0x000000b900f47308 */ /* 0x0001e20000000800 */
[----:B------:R-:W-:Y:S01]  /*6180*/  FMNMX R184, R188, R184, !PT ;  /* 0x000000b8bcb87209 */ /* 0x000fe20007800000 */
[----:B0-----:R-:W-:-:S05]  /*6190*/  FMUL R185, R215, UR42 ;  /* 0x0000002ad7b97c20 */ /* 0x001fca0008400000 */
[----:B------:R-:W-:Y:S01]  /*61a0*/  FMNMX R184, R185, R184, !PT ;  /* 0x000000b8b9b87209 */ /* 0x000fe20007800000 */
[----:B------:R-:W-:-:S04]  /*61b0*/  FFMA R185, R196, UR42, -R222 ;  /* 0x0000002ac4b97c23 */ /* 0x000fc800080008de */
[----:B------:R-:W-:-:S04]  /*61c0*/  FMUL R185, R185, 1.4426950216293334961 ;  /* 0x3fb8aa3bb9b97820 */ /* 0x000fc80000400000 */
[----:B------:R0:W-:Y:S01]  /*61d0*/  MUFU.EX2 R248, R185 ;  /* 0x000000b900f87308 */ /* 0x0001e20000000800 */
[--C-:B------:R-:W-:Y:S01]  /*61e0*/  FFMA R188, R193, UR42, -R222.reuse ;  /* 0x0000002ac1bc7c23 */ /* 0x100fe200080008de */
[----:B0-----:R-:W0:Y:S03]  /*61f0*/  SHFL.BFLY PT, R185, R184, 0x2, 0x1f ;  /* 0x0c401f00b8b97f89 */ /* 0x001e2600000e0000 */
[----:B------:R-:W-:Y:S01]  /*6200*/  FMUL R188, R188, 1.4426950216293334961 ;  /* 0x3fb8aa3bbcbc7820 */ /* 0x000fe20000400000 */
[----:B------:R-:W-:Y:S01]  /*6210*/  FMUL R225, R152, UR42 ;  /* 0x0000002a98e17c20 */ /* 0x000fe20008400000 */
[----:B------:R-:W-:Y:S02]  /*6220*/  FMUL R250, R153, UR42 ;  /* 0x0000002a99fa7c20 */ /* 0x000fe40008400000 */
[----:B------:R1:W-:Y:S01]  /*6230*/  MUFU.EX2 R245, R188 ;  /* 0x000000bc00f57308 */ /* 0x0003e20000000800 */
[----:B------:R-:W-:-:S02]  /*6240*/  FFMA R189, R197, UR42, -R222 ;  /* 0x0000002ac5bd7c23 */ /* 0x000fc400080008de */
[----:B------:R-:W-:Y:S01]  /*6250*/  FMNMX R225, R225, R250, !PT ;  /* 0x000000fae1e17209 */ /* 0x000fe20007800000 */
[----:B-1----:R-:W-:Y:S01]  /*6260*/  FMUL R188, R156, UR42 ;  /* 0x0000002a9cbc7c20 */ /* 0x002fe20008400000 */
[----:B------:R-:W-:-:S04]  /*6270*/  FMUL R189, R189, 1.4426950216293334961 ;  /* 0x3fb8aa3bbdbd7820 */ /* 0x000fc80000400000 */
[----:B------:R-:W-:Y:S01]  /*6280*/  FMNMX R225, R188, R225, !PT ;  /* 0x000000e1bce17209 */ /* 0x000fe20007800000 */
[----:B------:R-:W-:Y:S01]  /*6290*/  FMUL R188, R157, UR42 ;  /* 0x0000002a9dbc7c20 */ /* 0x000fe20008400000 */
[----:B------:R1:W-:Y:S01]  /*62a0*/  MUFU.EX2 R249, R189 ;  /* 0x000000bd00f97308 */ /* 0x0003e20000000800 */
[----:B0-----:R-:W-:-:S03]  /*62b0*/  FMNMX R184, R184, R185, !PT ;  /* 0x000000b9b8b87209 */ /* 0x001fc60007800000 */
[----:B------:R-:W-:Y:S01]  /*62c0*/  FMNMX R188, R188, R225, !PT ;  /* 0x000000e1bcbc7209 */ /* 0x000fe20007800000 */
[----:B-1----:R-:W-:Y:S01]  /*62d0*/  FMUL R189, R160, UR42 ;  /* 0x0000002aa0bd7c20 */ /* 0x002fe20008400000 */
[----:B------:R-:W0:Y:S04]  /*62e0*/  SHFL.BFLY PT, R185, R184, 0x1, 0x1f ;  /* 0x0c201f00b8b97f89 */ /* 0x000e2800000e0000 */
        /* <DEDUP_REMOVED lines=8> */
[----:B0-----:R-:W-:-:S04]  /*6370*/  FMNMX R184, R184, R185, !PT ;  /* 0x000000b9b8b87209 */ /* 0x001fc80007800000 */
[----:B------:R-:W-:Y:S01]  /*6380*/  FMNMX R188, R189, R188, !PT ;  /* 0x000000bcbdbc7209 */ /* 0x000fe20007800000 */
[----:B------:R-:W-:Y:S01]  /*6390*/  FMUL R189, R169, UR42 ;  /* 0x0000002aa9bd7c20 */ /* 0x000fe20008400000 */
[----:B------:R-:W-:Y:S01]  /*63a0*/  FMNMX R184, R184, R9, !PT ;  /* 0x00000009b8b87209 */ /* 0x000fe20007800000 */
[----:B------:R-:W-:-:S03]  /*63b0*/  FMUL R185, R172, UR42 ;  /* 0x0000002aacb97c20 */ /* 0x000fc60008400000 */
[----:B------:R-:W-:Y:S01]  /*63c0*/  FMNMX R188, R189, R188, !PT ;  /* 0x000000bcbdbc7209 */ /* 0x000fe20007800000 */
[----:B------:R-:W-:-:S03]  /*63d0*/  FFMA R186, R186, UR42, -R184 ;  /* 0x0000002ababa7c23 */ /* 0x000fc600080008b8 */
[----:B------:R-:W-:Y:S01]  /*63e0*/  FMNMX R185, R185, R188, !PT ;  /* 0x000000bcb9b97209 */ /* 0x000fe20007800000 */
[----:B------:R-:W-:Y:S01]  /*63f0*/  FMUL R186, R186, 1.4426950216293334961 ;  /* 0x3fb8aa3bbaba7820 */ /* 0x000fe20000400000 */
[----:B------:R-:W-:-:S03]  /*6400*/  FMUL R188, R173, UR42 ;  /* 0x0000002aadbc7c20 */ /* 0x000fc60008400000 */
[----:B------:R0:W-:Y:S02]  /*6410*/  MUFU.EX2 R250, R186 ;  /* 0x000000ba00fa7308 */ /* 0x0001e40000000800 */
[----:B------:R-:W-:Y:S01]  /*6420*/  FMNMX R185, R188, R185, !PT ;  /* 0x000000b9bcb97209 */ /* 0x000fe20007800000 */
[----:B0-----:R-:W-:-:S05]  /*6430*/  FMUL R186, R176, UR42 ;  /* 0x0000002ab0ba7c20 */ /* 0x001fca0008400000 */
[----:B------:R-:W-:Y:S01]  /*6440*/  FMNMX R185, R186, R185, !PT ;  /* 0x000000b9bab97209 */ /* 0x000fe20007800000 */
[----:B------:R-:W-:Y:S01]  /*6450*/  FMUL R186, R177, UR42 ;  /* 0x0000002ab1ba7c20 */ /* 0x000fe20008400000 */
[----:B------:R-:W-:-:S04]  /*6460*/  FFMA R187, R187, UR42, -R184 ;  /* 0x0000002abbbb7c23 */ /* 0x000fc800080008b8 */
[----:B------:R-:W-:Y:S01]  /*6470*/  FMNMX R185, R186, R185, !PT ;  /* 0x000000b9bab97209 */ /* 0x000fe20007800000 */
[----:B------:R-:W-:Y:S01]  /*6480*/  FMUL R186, R180, UR42 ;  /* 0x0000002ab4ba7c20 */ /* 0x000fe20008400000 */
[----:B------:R-:W-:-:S04]  /*6490*/  FMUL R187, R187, 1.4426950216293334961 ;  /* 0x3fb8aa3bbbbb7820 */ /* 0x000fc80000400000 */
[----:B------:R-:W-:Y:S01]  /*64a0*/  FMNMX R185, R186, R185, !PT ;  /* 0x000000b9bab97209 */ /* 0x000fe20007800000 */
[----:B------:R-:W-:Y:S01]  /*64b0*/  FMUL R186, R181, UR42 ;  /* 0x0000002ab5ba7c20 */ /* 0x000fe20008400000 */
[----:B------:R0:W-:Y:S04]  /*64c0*/  MUFU.EX2 R237, R187 ;  /* 0x000000bb00ed7308 */ /* 0x0001e80000000800 */
[----:B------:R-:W-:Y:S01]  /*64d0*/  FMNMX R185, R186, R185, !PT ;  /* 0x000000b9bab97209 */ /* 0x000fe20007800000 */
[----:B------:R-:W-:Y:S01]  /*64e0*/  FMUL R186, R155, UR42 ;  /* 0x0000002a9bba7c20 */ /* 0x000fe20008400000 */
[----:B0-----:R-:W-:-:S05]  /*64f0*/  FMUL R187, R154, UR42 ;  /* 0x0000002a9abb7c20 */ /* 0x001fca0008400000 */
[----:B------:R-:W-:Y:S02]  /*6500*/  FMNMX R187, R187, R186, !PT ;  /* 0x000000babbbb7209 */ /* 0x000fe40007800000 */
[----:B------:R-:W0:Y:S01]  /*6510*/  SHFL.BFLY PT, R186, R185, 0x2, 0x1f ;  /* 0x0c401f00b9ba7f89 */ /* 0x000e2200000e0000 */
[----:B------:R-:W-:-:S05]  /*6520*/  FMUL R188, R158, UR42 ;  /* 0x0000002a9ebc7c20 */ /* 0x000fca0008400000 */
[----:B------:R-:W-:Y:S01]  /*6530*/  FMNMX R187, R188, R187, !PT ;  /* 0x000000bbbcbb7209 */ /* 0x000fe20007800000 */
[----:B------:R-:W-:-:S05]  /*6540*/  FMUL R188, R159, UR42 ;  /* 0x0000002a9fbc7c20 */ /* 0x000fca0008400000 */
[----:B------:R-:W-:Y:S01]  /*6550*/  FMNMX R187, R188, R187, !PT ;  /* 0x000000bbbcbb7209 */ /* 0x000fe20007800000 */
[----:B------:R-:W-:-:S05]  /*6560*/  FMUL R188, R162, UR42 ;  /* 0x0000002aa2bc7c20 */ /* 0x000fca0008400000 */
[----:B------:R-:W-:Y:S02]  /*6570*/  FMNMX R187, R188, R187, !PT ;  /* 0x000000bbbcbb7209 */ /* 0x000fe40007800000 */
[----:B0-----:R-:W-:Y:S01]  /*6580*/  FMNMX R186, R185, R186, !PT ;  /* 0x000000bab9ba7209 */ /* 0x001fe20007800000 */
[----:B------:R-:W-:-:S05]  /*6590*/  FMUL R185, R163, UR42 ;  /* 0x0000002aa3b97c20 */ /* 0x000fca0008400000 */
[----:B------:R-:W-:Y:S02]  /*65a0*/  FMNMX R185, R185, R187, !PT ;  /* 0x000000bbb9b97209 */ /* 0x000fe40007800000 */
[----:B------:R-:W0:Y:S01]  /*65b0*/  SHFL.BFLY PT, R187, R186, 0x1, 0x1f ;  /* 0x0c201f00babb7f89 */ /* 0x000e2200000e0000 */
[----:B------:R-:W-:Y:S01]  /*65c0*/  FMUL R188, R166, UR42 ;  /* 0x0000002aa6bc7c20 */ /* 0x000fe20008400000 */
[----:B------:R-:W-:-:S04]  /*65d0*/  FFMA R190, R190, UR42, -R184 ;  /* 0x0000002abebe7c23 */ /* 0x000fc800080008b8 */
[----:B------:R-:W-:Y:S01]  /*65e0*/  FMNMX R185, R188, R185, !PT ;  /* 0x000000b9bcb97209 */ /* 0x000fe20007800000 */
[----:B------:R-:W-:Y:S01]  /*65f0*/  FMUL R188, R167, UR42 ;  /* 0x0000002aa7bc7c20 */ /* 0x000fe20008400000 */
[----:B------:R-:W-:Y:S01]  /*6600*/  FMUL R190, R190, 1.4426950216293334961 ;  /* 0x3fb8aa3bbebe7820 */ /* 0x000fe20000400000 */
[----:B------:R-:W-:-:S03]  /*6610*/  FMUL R189, R170, UR42 ;  /* 0x0000002aaabd7c20 */ /* 0x000fc60008400000 */
[----:B------:R-:W-:Y:S01]  /*6620*/  FMNMX R188, R188, R185, !PT ;  /* 0x000000b9bcbc7209 */ /* 0x000fe20007800000 */
[----:B------:R1:W-:Y:S03]  /*6630*/  MUFU.EX2 R227, R190 ;  /* 0x000000be00e37308 */ /* 0x0003e60000000800 */
[----:B------:R-:W-:Y:S01]  /*6640*/  FMNMX R188, R189, R188, !PT ;  /* 0x000000bcbdbc7209 */ /* 0x000fe20007800000 */
[----:B-1----:R-:W-:Y:S01]  /*6650*/  FMUL R190, R171, UR42 ;  /* 0x0000002aabbe7c20 */ /* 0x002fe20008400000 */
[----:B0-----:R-:W-:-:S04]  /*6660*/  FMNMX R189, R186, R187, !PT ;  /* 0x000000bbbabd7209 */ /* 0x001fc80007800000 */
[----:B------:R-:W-:Y:S01]  /*6670*/  FMNMX R190, R190, R188, !PT ;  /* 0x000000bcbebe7209 */ /* 0x000fe20007800000 */
[----:B------:R-:W-:Y:S01]  /*6680*/  FADD R188, -R184, R9 ;  /* 0x00000009b8bc7221 */ /* 0x000fe20000000100 */
[----:B------:R-:W-:Y:S01]  /*6690*/  FMNMX R9, R189, R0, !PT ;  /* 0x00000000bd097209 */ /* 0x000fe20007800000 */
[----:B------:R-:W-:-:S04]  /*66a0*/  FMUL R189, R174, UR42 ;  /* 0x0000002aaebd7c20 */ /* 0x000fc80008400000 */
[----:B------:R-:W-:Y:S01]  /*66b0*/  FFMA R152, R152, UR42, -R9 ;  /* 0x0000002a98987c23 */ /* 0x000fe20008000809 */
[----:B------:R-:W-:-:S03]  /*66c0*/  FMNMX R190, R189, R190, !PT ;  /* 0x000000bebdbe7209 */ /* 0x000fc60007800000 */
[----:B------:R-:W-:Y:S01]  /*66d0*/  FMUL R189, R152, 1.4426950216293334961 ;  /* 0x3fb8aa3b98bd7820 */ /* 0x000fe20000400000 */
[----:B------:R-:W-:Y:S01]  /*66e0*/  FMUL R152, R175, UR42 ;  /* 0x0000002aaf987c20 */ /* 0x000fe20008400000 */
[----:B------:R-:W-:-:S04]  /*66f0*/  FFMA R153, R153, UR42, -R9 ;  /* 0x0000002a99997c23 */ /* 0x000fc80008000809 */
[----:B------:R-:W-:Y:S01]  /*6700*/  FMNMX R152, R152, R190, !PT ;  /* 0x000000be98987209 */ /* 0x000fe20007800000 */
[----:B------:R-:W-:Y:S01]  /*6710*/  FMUL R190, R153, 1.4426950216293334961 ;  /* 0x3fb8aa3b99be7820 */ /* 0x000fe20000400000 */
[----:B------:R-:W-:-:S05]  /*6720*/  FMUL R153, R178, UR42 ;  /* 0x0000002ab2997c20 */ /* 0x000fca0008400000 */
[----:B------:R-:W-:Y:S01]  /*6730*/  FMNMX R152, R153, R152, !PT ;  /* 0x0000009899987209 */ /* 0x000fe20007800000 */
[----:B------:R-:W-:-:S05]  /*6740*/  FMUL R153, R179, UR42 ;  /* 0x0000002ab3997c20 */ /* 0x000fca0008400000 */
[----:B------:R-:W-:Y:S01]  /*6750*/  FMNMX R152, R153, R152, !PT ;  /* 0x0000009899987209 */ /* 0x000fe20007800000 */
[----:B------:R-:W-:-:S05]  /*6760*/  FMUL R153, R182, UR42 ;  /* 0x0000002ab6997c20 */ /* 0x000fca0008400000 */
[----:B------:R-:W-:Y:S01]  /*6770*/  FMNMX R152, R153, R152, !PT ;  /* 0x0000009899987209 */ /* 0x000fe20007800000 */
[----:B------:R-:W-:-:S05]  /*6780*/  FMUL R153, R183, UR42 ;  /* 0x0000002ab7997c20 */ /* 0x000fca0008400000 */
[----:B------:R-:W-:-:S05]  /*6790*/  FMNMX R152, R153, R152, !PT ;  /* 0x0000009899987209 */ /* 0x000fca0007800000 */
[----:B------:R-:W0:Y:S02]  /*67a0*/  SHFL.BFLY PT, R153, R152, 0x2, 0x1f ;  /* 0x0c401f0098997f89 */ /* 0x000e2400000e0000 */
[----:B0-----:R-:W-:-:S05]  /*67b0*/  FMNMX R153, R152, R153, !PT ;  /* 0x0000009998997209 */ /* 0x001fca0007800000 */
[----:B------:R-:W0:Y:S04]  /*67c0*/  SHFL.BFLY PT, R152, R153, 0x1, 0x1f ;  /* 0x0c201f0099987f89 */ /* 0x000e2800000e0000 */
[----:B------:R-:W-:Y:S04]  /*67d0*/  STS.U16 [R5+UR7+0x10c00], R13 ;  /* 0x010c000d05007988 */ /* 0x000fe80008000407 */
[----:B------:R-:W-:Y:S04]  /*67e0*/  STS.U16 [R5+UR7+0x11000], R15 ;  /* 0x0110000f05007988 */ /* 0x000fe80008000407 */
[----:B------:R-:W-:Y:S01]  /*67f0*/  STS.U16 [R5+UR7+0x11400], R17 ;  /* 0x0114001105007988 */ /* 0x000fe20008000407 */
[----:B0-----:R-:W-:Y:S01]  /*6800*/  FMNMX R152, R153, R152, !PT ;  /* 0x0000009899987209 */ /* 0x001fe20007800000 */
[----:B------:R-:W-:-:S03]  /*6810*/  FADD R153, -R9, R0 ;  /* 0x0000000009997221 */ /* 0x000fc60000000100 */
[----:B--2---:R-:W-:Y:S02]  /*6820*/  FMNMX R0, R152, R7, !PT ;  /* 0x0000000798007209 */ /* 0x004fe40007800000 */
        /* <DEDUP_REMOVED lines=9> */
[----:B---3--:R-:W-:Y:S04]  /*68c0*/  STS.U16 [R5+UR7+0x13800], R247 ;  /* 0x013800f705007988 */ /* 0x008fe80008000407 */
[----:B------:R-:W-:Y:S04]  /*68d0*/  STS.U16 [R5+UR7+0x13c00], R224 ;  /* 0x013c00e005007988 */ /* 0x000fe80008000407 */
[----:B----4-:R-:W-:Y:S04]  /*68e0*/  STS.U16 [R152+UR7+0x10200], R235 ;  /* 0x010200eb98007988 */ /* 0x010fe80008000407 */
[----:B------:R-:W-:Y:S04]  /*68f0*/  STS.U16 [R152+UR7+0x10600], R231 ;  /* 0x010600e798007988 */ /* 0x000fe80008000407 */
[----:B------:R-:W-:Y:S04]  /*6900*/  STS.U16 [R152+UR7+0x10a00], R12 ;  /* 0x010a000c98007988 */ /* 0x000fe80008000407 */
[----:B------:R-:W-:Y:S04]  /*6910*/  STS.U16 [R152+UR7+0x10e00], R14 ;  /* 0x010e000e98007988 */ /* 0x000fe80008000407 */
[----:B------:R-:W-:Y:S04]  /*6920*/  STS.U16 [R152+UR7+0x11200], R16 ;  /* 0x0112001098007988 */ /* 0x000fe80008000407 */
[----:B------:R0:W-:Y:S04]  /*6930*/  STS.U16 [R152+UR7+0x11600], R18 ;  /* 0x0116001298007988 */ /* 0x0001e80008000407 */
        /* <DEDUP_REMOVED lines=10> */
[----:B------:R3:W-:Y:S06]  /*69e0*/  MEMBAR.ALL.CTA ;  /* 0x0000000000007992 */ /* 0x0007ec0000008000 */
[----:B---3--:R-:W3:Y:S01]  /*69f0*/  FENCE.VIEW.ASYNC.S ;  /* 0x00000000000073c6 */ /* 0x008ee20000000000 */
[--C-:B------:R-:W-:Y:S01]  /*6a00*/  FFMA R204, R204, UR42, -R222.reuse ;  /* 0x0000002acccc7c23 */ /* 0x100fe200080008de */
[--C-:B------:R-:W-:Y:S01]  /*6a10*/  FFMA R209, R209, UR42, -R222.reuse ;  /* 0x0000002ad1d17c23 */ /* 0x100fe200080008de */
[--C-:B------:R-:W-:Y:S01]  /*6a20*/  FFMA R212, R212, UR42, -R222.reuse ;  /* 0x0000002ad4d47c23 */ /* 0x100fe200080008de */
[--C-:B------:R-:W-:Y:S01]  /*6a30*/  FFMA R200, R200, UR42, -R222.reuse ;  /* 0x0000002ac8c87c23 */ /* 0x100fe200080008de */
[----:B------:R-:W-:Y:S01]  /*6a40*/  FFMA R213, R213, UR42, -R222 ;  /* 0x0000002ad5d57c23 */ /* 0x000fe200080008de */
[----:B------:R-:W-:Y:S01]  /*6a50*/  FFMA R202, R202, UR42, -R184 ;  /* 0x0000002acaca7c23 */ /* 0x000fe200080008b8 */
[----:B------:R-:W-:Y:S01]  /*6a60*/  FMUL R204, R204, 1.4426950216293334961 ;  /* 0x3fb8aa3bcccc7820 */ /* 0x000fe20000400000 */
[----:B------:R-:W-:Y:S01]  /*6a70*/  FMUL R209, R209, 1.4426950216293334961 ;  /* 0x3fb8aa3bd1d17820 */ /* 0x000fe20000400000 */
[----:B------:R-:W-:Y:S01]  /*6a80*/  FMUL R212, R212, 1.4426950216293334961 ;  /* 0x3fb8aa3bd4d47820 */ /* 0x000fe20000400000 */
[----:B------:R-:W-:Y:S01]  /*6a90*/  FMUL R200, R200, 1.4426950216293334961 ;  /* 0x3fb8aa3bc8c87820 */ /* 0x000fe20000400000 */
[----:B------:R-:W-:Y:S01]  /*6aa0*/  FMUL R213, R213, 1.4426950216293334961 ;  /* 0x3fb8aa3bd5d57820 */ /* 0x000fe20000400000 */
[----:B------:R-:W-:Y:S01]  /*6ab0*/  FMUL R202, R202, 1.4426950216293334961 ;  /* 0x3fb8aa3bcaca7820 */ /* 0x000fe20000400000 */
[----:B------:R-:W-:Y:S01]  /*6ac0*/  MUFU.EX2 R8, R204 ;  /* 0x000000cc00087308 */ /* 0x000fe20000000800 */
[----:B------:R-:W-:Y:S01]  /*6ad0*/  FADD R3, -R222, R3 ;  /* 0x00000003de037221 */ /* 0x000fe20000000100 */
[----:B0-----:R-:W-:Y:S01]  /*6ae0*/  FADD R18, -R0, R7 ;  /* 0x0000000700127221 */ /* 0x001fe20000000100 */
[--C-:B------:R-:W-:Y:S01]  /*6af0*/  FFMA R201, R201, UR42, -R222.reuse ;  /* 0x0000002ac9c97c23 */ /* 0x100fe200080008de */
[--C-:B------:R-:W-:Y:S01]  /*6b00*/  FFMA R193, R205, UR42, -R222.reuse ;  /* 0x0000002acdc17c23 */ /* 0x100fe200080008de */
[----:B------:R-:W-:Y:S01]  /*6b10*/  FFMA R192, R208, UR42, -R222 ;  /* 0x0000002ad0c07c23 */ /* 0x000fe200080008de */
[--C-:B------:R-:W-:Y:S01]  /*6b20*/  FFMA R225, R191, UR42, -R184.reuse ;  /* 0x0000002abfe17c23 */ /* 0x100fe200080008b8 */
[--C-:B------:R-:W-:Y:S01]  /*6b30*/  FFMA R199, R199, UR42, -R184.reuse ;  /* 0x0000002ac7c77c23 */ /* 0x100fe200080008b8 */
[----:B------:R0:W-:Y:S01]  /*6b40*/  MUFU.EX2 R23, R209 ;  /* 0x000000d100177308 */ /* 0x0001e20000000800 */
[--C-:B------:R-:W-:Y:S01]  /*6b50*/  FFMA R203, R203, UR42, -R184.reuse ;  /* 0x0000002acbcb7c23 */ /* 0x100fe200080008b8 */
[--C-:B------:R-:W-:Y:S01]  /*6b60*/  FFMA R210, R210, UR42, -R184.reuse ;  /* 0x0000002ad2d27c23 */ /* 0x100fe200080008b8 */
[--C-:B------:R-:W-:Y:S01]  /*6b70*/  FFMA R211, R211, UR42, -R184.reuse ;  /* 0x0000002ad3d37c23 */ /* 0x100fe200080008b8 */
[--C-:B------:R-:W-:Y:S01]  /*6b80*/  FFMA R214, R214, UR42, -R184.reuse ;  /* 0x0000002ad6d67c23 */ /* 0x100fe200080008b8 */
[--C-:B------:R-:W-:Y:S01]  /*6b90*/  FFMA R187, R215, UR42, -R184.reuse ;  /* 0x0000002ad7bb7c23 */ /* 0x100fe200080008b8 */
[--C-:B------:R-:W-:Y:S01]  /*6ba0*/  FFMA R169, R169, UR42, -R9.reuse ;  /* 0x0000002aa9a97c23 */ /* 0x100fe20008000809 */
[--C-:B------:R-:W-:Y:S01]  /*6bb0*/  FFMA R176, R176, UR42, -R9.reuse ;  /* 0x0000002ab0b07c23 */ /* 0x100fe20008000809 */
[----:B------:R4:W-:Y:S01]  /*6bc0*/  MUFU.EX2 R252, R212 ;  /* 0x000000d400fc7308 */ /* 0x0009e20000000800 */
[--C-:B0-----:R-:W-:Y:S01]  /*6bd0*/  FFMA R209, R198, UR42, -R184.reuse ;  /* 0x0000002ac6d17c23 */ /* 0x101fe200080008b8 */
[----:B------:R-:W-:Y:S01]  /*6be0*/  FFMA R198, R207, UR42, -R184 ;  /* 0x0000002acfc67c23 */ /* 0x000fe200080008b8 */
[--C-:B------:R-:W-:Y:S01]  /*6bf0*/  FFMA R177, R177, UR42, -R9.reuse ;  /* 0x0000002ab1b17c23 */ /* 0x100fe20008000809 */
[--C-:B------:R-:W-:Y:S01]  /*6c00*/  FFMA R180, R180, UR42, -R9.reuse ;  /* 0x0000002ab4b47c23 */ /* 0x100fe20008000809 */
[--C-:B------:R-:W-:Y:S01]  /*6c10*/  FFMA R154, R154, UR42, -R0.reuse ;  /* 0x0000002a9a9a7c23 */ /* 0x100fe20008000800 */
[--C-:B------:R-:W-:Y:S01]  /*6c20*/  FFMA R171, R171, UR42, -R0.reuse ;  /* 0x0000002aabab7c23 */ /* 0x100fe20008000800 */
[----:B------:R-:W-:Y:S01]  /*6c30*/  FFMA R178, R178, UR42, -R0 ;  /* 0x0000002ab2b27c23 */ /* 0x000fe20008000800 */
[----:B------:R0:W-:Y:S01]  /*6c40*/  MUFU.EX2 R2, R200 ;  /* 0x000000c800027308 */ /* 0x0001e20000000800 */
[----:B----4-:R-:W-:Y:S01]  /*6c50*/  FFMA R212, R195, UR42, -R184 ;  /* 0x0000002ac3d47c23 */ /* 0x010fe200080008b8 */
[--C-:B------:R-:W-:Y:S01]  /*6c60*/  FFMA R195, R164, UR42, -R9.reuse ;  /* 0x0000002aa4c37c23 */ /* 0x100fe20008000809 */
[--C-:B------:R-:W-:Y:S01]  /*6c70*/  FFMA R179, R179, UR42, -R0.reuse ;  /* 0x0000002ab3b37c23 */ /* 0x100fe20008000800 */
[----:B------:R-:W-:Y:S01]  /*6c80*/  FFMA R182, R182, UR42, -R0 ;  /* 0x0000002ab6b67c23 */ /* 0x000fe20008000800 */
[----:B------:R-:W-:Y:S01]  /*6c90*/  FMUL R3, R3, 1.4426950216293334961 ;  /* 0x3fb8aa3b03037820 */ /* 0x000fe20000400000 */
[----:B------:R-:W-:Y:S01]  /*6ca0*/  FMUL R188, R188, 1.4426950216293334961 ;  /* 0x3fb8aa3bbcbc7820 */ /* 0x000fe20000400000 */
[--C-:B------:R-:W-:Y:S01]  /*6cb0*/  FFMA R156, R156, UR42, -R9.reuse ;  /* 0x0000002a9c9c7c23 */ /* 0x100fe20008000809 */
[----:B------:R4:W-:Y:S01]  /*6cc0*/  MUFU.EX2 R251, R213 ;  /* 0x000000d500fb7308 */ /* 0x0009e20000000800 */
[--C-:B0-----:R-:W-:Y:S01]  /*6cd0*/  FFMA R200, R206, UR42, -R184.reuse ;  /* 0x0000002acec87c23 */ /* 0x101fe200080008b8 */
[--C-:B------:R-:W-:Y:S01]  /*6ce0*/  FFMA R157, R157, UR42, -R9.reuse ;  /* 0x0000002a9d9d7c23 */ /* 0x100fe20008000809 */
[--C-:B------:R-:W-:Y:S01]  /*6cf0*/  FFMA R160, R160, UR42, -R9.reuse ;  /* 0x0000002aa0a07c23 */ /* 0x100fe20008000809 */
[--C-:B------:R-:W-:Y:S01]  /*6d00*/  FFMA R161, R161, UR42, -R9.reuse ;  /* 0x0000002aa1a17c23 */ /* 0x100fe20008000809 */
[--C-:B------:R-:W-:Y:S01]  /*6d10*/  FFMA R165, R165, UR42, -R9.reuse ;  /* 0x0000002aa5a57c23 */ /* 0x100fe20008000809 */
[--C-:B------:R-:W-:Y:S01]  /*6d20*/  FFMA R168, R168, UR42, -R9.reuse ;  /* 0x0000002aa8a87c23 */ /* 0x100fe20008000809 */
[--C-:B------:R-:W-:Y:S01]  /*6d30*/  FFMA R172, R172, UR42, -R9.reuse ;  /* 0x0000002aacac7c23 */ /* 0x100fe20008000809 */
[----:B------:R0:W-:Y:S01]  /*6d40*/  MUFU.EX2 R204, R202 ;  /* 0x000000ca00cc7308 */ /* 0x0001e20000000800 */
[----:B----4-:R-:W-:Y:S01]  /*6d50*/  FFMA R213, R194, UR42, -R184 ;  /* 0x0000002ac2d57c23 */ /* 0x010fe200080008b8 */
[--C-:B------:R-:W-:Y:S01]  /*6d60*/  FFMA R181, R181, UR42, -R9.reuse ;  /* 0x0000002ab5b57c23 */ /* 0x100fe20008000809 */
[--C-:B------:R-:W-:Y:S01]  /*6d70*/  FFMA R155, R155, UR42, -R0.reuse ;  /* 0x0000002a9b9b7c23 */ /* 0x100fe20008000800 */
[--C-:B------:R-:W-:Y:S01]  /*6d80*/  FFMA R158, R158, UR42, -R0.reuse ;  /* 0x0000002a9e9e7c23 */ /* 0x100fe20008000800 */
[--C-:B------:R-:W-:Y:S01]  /*6d90*/  FFMA R159, R159, UR42, -R0.reuse ;  /* 0x0000002a9f9f7c23 */ /* 0x100fe20008000800 */
[--C-:B------:R-:W-:Y:S01]  /*6da0*/  FFMA R162, R162, UR42, -R0.reuse ;  /* 0x0000002aa2a27c23 */ /* 0x100fe20008000800 */
[--C-:B------:R-:W-:Y:S01]  /*6db0*/  FFMA R163, R163, UR42, -R0.reuse ;  /* 0x0000002aa3a37c23 */ /* 0x100fe20008000800 */
[--C-:B------:R-:W-:Y:S01]  /*6dc0*/  FFMA R166, R166, UR42, -R0.reuse ;  /* 0x0000002aa6a67c23 */ /* 0x100fe20008000800 */
[----:B0-----:R-:W-:Y:S01]  /*6dd0*/  FFMA R202, R173, UR42, -R9 ;  /* 0x0000002aadca7c23 */ /* 0x001fe20008000809 */
[--C-:B------:R-:W-:Y:S01]  /*6de0*/  FFMA R167, R167, UR42, -R0.reuse ;  /* 0x0000002aa7a77c23 */ /* 0x100fe20008000800 */
[--C-:B------:R-:W-:Y:S01]  /*6df0*/  FFMA R170, R170, UR42, -R0.reuse ;  /* 0x0000002aaaaa7c23 */ /* 0x100fe20008000800 */
[--C-:B------:R-:W-:Y:S01]  /*6e00*/  FFMA R174, R174, UR42, -R0.reuse ;  /* 0x0000002aaeae7c23 */ /* 0x100fe20008000800 */
[--C-:B------:R-:W-:Y:S01]  /*6e10*/  FFMA R175, R175, UR42, -R0.reuse ;  /* 0x0000002aafaf7c23 */ /* 0x100fe20008000800 */
[----:B------:R-:W-:Y:S01]  /*6e20*/  FFMA R183, R183, UR42, -R0 ;  /* 0x0000002ab7b77c23 */ /* 0x000fe20008000800 */
[----:B------:R-:W-:Y:S01]  /*6e30*/  FMUL R18, R18, 1.4426950216293334961 ;  /* 0x3fb8aa3b12127820 */ /* 0x000fe20000400000 */
        /* <DEDUP_REMOVED lines=46> */
[----:B------:R-:W0:Y:S01]  /*7120*/  MUFU.EX2 R3, R3 ;  /* 0x0000000300037308 */ /* 0x000e220000000800 */
[----:B------:R-:W-:Y:S01]  /*7130*/  MOV R236, R229 ;  /* 0x000000e500ec7202 */ /* 0x000fe20000000f00 */
[----:B-1----:R-:W1:Y:S06]  /*7140*/  LDC R223, c[0x0][0x280] ;  /* 0x0000a000ffdf7b82 */ /* 0x002e6c0000000800 */
[----:B------:R-:W4:Y:S08]  /*7150*/  MUFU.EX2 R188, R188 ;  /* 0x000000bc00bc7308 */ /* 0x000f300000000800 */
[----:B------:R-:W2:Y:S08]  /*7160*/  MUFU.EX2 R206, R153 ;  /* 0x0000009900ce7308 */ /* 0x000eb00000000800 */
[----:B------:R-:W3:Y:S08]  /*7170*/  MUFU.EX2 R18, R18 ;  /* 0x0000001200127308 */ /* 0x000ef00000000800 */
[----:B------:R-:W1:Y:S08]  /*7180*/  MUFU.EX2 R6, R201 ;  /* 0x000000c900067308 */ /* 0x000e700000000800 */
[----:B------:R-:W1:Y:S08]  /*7190*/  MUFU.EX2 R10, R193 ;  /* 0x000000c1000a7308 */ /* 0x000e700000000800 */
[----:B------:R-:W1:Y:S08]  /*71a0*/  MUFU.EX2 R11, R192 ;  /* 0x000000c0000b7308 */ /* 0x000e700000000800 */
[----:B------:R-:W-:Y:S08]  /*71b0*/  MUFU.EX2 R208, R199 ;  /* 0x000000c700d07308 */ /* 0x000ff00000000800 */
[----:B------:R-:W-:Y:S08]  /*71c0*/  MUFU.EX2 R186, R214 ;  /* 0x000000d600ba7308 */ /* 0x000ff00000000800 */
[----:B------:R-:W1:Y:S08]  /*71d0*/  MUFU.EX2 R225, R225 ;  /* 0x000000e100e17308 */ /* 0x000e700000000800 */
[----:B------:R-:W-:Y:S08]  /*71e0*/  MUFU.EX2 R213, R213 ;  /* 0x000000d500d57308 */ /* 0x000ff00000000800 */
[----:B------:R-:W1:Y:S08]  /*71f0*/  MUFU.EX2 R212, R212 ;  /* 0x000000d400d47308 */ /* 0x000e700000000800 */
[----:B------:R-:W1:Y:S08]  /*7200*/  MUFU.EX2 R209, R209 ;  /* 0x000000d100d17308 */ /* 0x000e700000000800 */
[----:B------:R-:W1:Y:S08]  /*7210*/  MUFU.EX2 R203, R203 ;  /* 0x000000cb00cb7308 */ /* 0x000e700000000800 */
[----:B------:R-:W-:Y:S08]  /*7220*/  MUFU.EX2 R200, R200 ;  /* 0x000000c800c87308 */ /* 0x000ff00000000800 */
[----:B------:R-:W1:Y:S08]  /*7230*/  MUFU.EX2 R198, R198 ;  /* 0x000000c600c67308 */ /* 0x000e700000000800 */
[----:B------:R-:W-:Y:S08]  /*7240*/  MUFU.EX2 R196, R196 ;  /* 0x000000c400c47308 */ /* 0x000ff00000000800 */
[----:B------:R-:W1:Y:S08]  /*7250*/  MUFU.EX2 R185, R185 ;  /* 0x000000b900b97308 */ /* 0x000e700000000800 */
[----:B------:R-:W1:Y:S08]  /*7260*/  MUFU.EX2 R187, R187 ;  /* 0x000000bb00bb7308 */ /* 0x000e700000000800 */
[----:B------:R-:W-:Y:S08]  /*7270*/  MUFU.EX2 R189, R189 ;  /* 0x000000bd00bd7308 */ /* 0x000ff00000000800 */
[----:B------:R-:W1:Y:S08]  /*7280*/  MUFU.EX2 R190, R190 ;  /* 0x000000be00be7308 */ /* 0x000e700000000800 */
[----:B------:R1:W-:Y:S08]  /*7290*/  MUFU.EX2 R191, R156 ;  /* 0x0000009c00bf7308 */ /* 0x0003f00000000800 */
[----:B------:R-:W1:Y:S08]  /*72a0*/  MUFU.EX2 R192, R157 ;  /* 0x0000009d00c07308 */ /* 0x000e700000000800 */
[----:B------:R-:W-:Y:S08]  /*72b0*/  MUFU.EX2 R193, R160 ;  /* 0x000000a000c17308 */ /* 0x000ff00000000800 */
        /* <DEDUP_REMOVED lines=13> */
[----:B------:R1:W-:Y:S08]  /*7390*/  MUFU.EX2 R210, R158 ;  /* 0x0000009e00d27308 */ /* 0x0003f00000000800 */
[----:B------:R-:W1:Y:S08]  /*73a0*/  MUFU.EX2 R211, R159 ;  /* 0x0000009f00d37308 */ /* 0x000e700000000800 */
[----:B------:R1:W-:Y:S08]  /*73b0*/  MUFU.EX2 R214, R162 ;  /* 0x000000a200d67308 */ /* 0x0003f00000000800 */
[----:B------:R-:W1:Y:S08]  /*73c0*/  MUFU.EX2 R215, R163 ;  /* 0x000000a300d77308 */ /* 0x000e700000000800 */
[----:B------:R1:W-:Y:S08]  /*73d0*/  MUFU.EX2 R228, R166 ;  /* 0x000000a600e47308 */ /* 0x0003f00000000800 */
[----:B------:R1:W1:Y:S08]  /*73e0*/  MUFU.EX2 R229, R167 ;  /* 0x000000a700e57308 */ /* 0x0002700000000800 */
[----:B------:R1:W-:Y:S08]  /*73f0*/  MUFU.EX2 R224, R170 ;  /* 0x000000aa00e07308 */ /* 0x0003f00000000800 */
[----:B------:R-:W1:Y:S08]  /*7400*/  MUFU.EX2 R5, R5 ;  /* 0x0000000500057308 */ /* 0x000e700000000800 */
[----:B------:R1:W-:Y:S08]  /*7410*/  MUFU.EX2 R232, R174 ;  /* 0x000000ae00e87308 */ /* 0x0003f00000000800 */
[----:B------:R1:W1:Y:S08]  /*7420*/  MUFU.EX2 R231, R175 ;  /* 0x000000af00e77308 */ /* 0x0002700000000800 */
[----:B------:R-:W-:Y:S08]  /*7430*/  MUFU.EX2 R12, R12 ;  /* 0x0000000c000c7308 */ /* 0x000ff00000000800 */
[----:B------:R-:W1:Y:S08]  /*7440*/  MUFU.EX2 R14, R14 ;  /* 0x0000000e000e7308 */ /* 0x000e700000000800 */
[----:B------:R-:W-:Y:S08]  /*7450*/  MUFU.EX2 R16, R16 ;  /* 0x0000001000107308 */ /* 0x000ff00000000800 */
[----:B------:R-:W1:Y:S01]  /*7460*/  MUFU.EX2 R7, R183 ;  /* 0x000000b700077308 */ /* 0x000e620000000800 */
[-C--:B0-----:R-:W-:Y:S01]  /*7470*/  FMUL R88, R88, R3.reuse ;  /* 0x0000000358587220 */ /* 0x081fe20000400000 */
[-C--:B------:R-:W-:Y:S01]  /*7480*/  FMUL R89, R89, R3.reuse ;  /* 0x0000000359597220 */ /* 0x080fe20000400000 */
        /* <DEDUP_REMOVED lines=29> */
[-C--:B----4-:R-:W-:Y:S01]  /*7660*/  FMUL R90, R90, R188.reuse ;  /* 0x000000bc5a5a7220 */ /* 0x090fe20000400000 */
        /* <DEDUP_REMOVED lines=29> */
[----:B------:R-:W-:Y:S01]  /*7840*/  FMUL R150, R150, R188 ;  /* 0x000000bc96967220 */ /* 0x000fe20000400000 */
[-C--:B--2---:R-:W-:Y:S01]  /*7850*/  FMUL R24, R24, R206.reuse ;  /* 0x000000ce18187220 */ /* 0x084fe20000400000 */
        /* <DEDUP_REMOVED lines=30> */
[-C--:B---3--:R-:W-:Y:S01]  /*7a40*/  FMUL R26, R26, R18.reuse ;  /* 0x000000121a1a7220 */ /* 0x088fe20000400000 */
        /* <DEDUP_REMOVED lines=30> */
[----:B------:R-:W-:Y:S01]  /*7c30*/  FMUL R149, R149, R3 ;  /* 0x0000000395957220 */ /* 0x000fe20000400000 */
[----:B------:R-:W-:Y:S01]  /*7c40*/  FMUL R151, R151, R188 ;  /* 0x000000bc97977220 */ /* 0x000fe20000400000 */
[----:B------:R-:W-:Y:S01]  /*7c50*/  FMUL R85, R85, R206 ;  /* 0x000000ce55557220 */ /* 0x000fe20000400000 */
[----:B------:R-:W-:Y:S01]  /*7c60*/  FMUL R87, R87, R18 ;  /* 0x0000001257577220 */ /* 0x000fe20000400000 */
[----:B------:R-:W-:-:S02]  /*7c70*/  F2FP.BF16.F32.PACK_AB R152, R236, R233 ;  /* 0x000000e9ec98723e */ /* 0x000fc400000010ff */
[----:B------:R-:W-:Y:S02]  /*7c80*/  F2FP.BF16.F32.PACK_AB R154, R221, R220 ;  /* 0x000000dcdd9a723e */ /* 0x000fe400000010ff */
[----:B-1----:R-:W-:Y:S02]  /*7c90*/  F2FP.BF16.F32.PACK_AB R156, R245, R244 ;  /* 0x000000f4f59c723e */ /* 0x002fe400000010ff */
[----:B------:R-:W-:Y:S02]  /*7ca0*/  F2FP.BF16.F32.PACK_AB R158, R249, R248 ;  /* 0x000000f8f99e723e */ /* 0x000fe400000010ff */
[----:B------:R-:W-:Y:S02]  /*7cb0*/  F2FP.BF16.F32.PACK_AB R160, R6, R2 ;  /* 0x0000000206a0723e */ /* 0x000fe400000010ff */
[----:B------:R-:W-:Y:S02]  /*7cc0*/  F2FP.BF16.F32.PACK_AB R162, R10, R8 ;  /* 0x000000080aa2723e */ /* 0x000fe400000010ff */
[----:B------:R-:W-:-:S02]  /*7cd0*/  F2FP.BF16.F32.PACK_AB R164, R23, R11 ;  /* 0x0000000b17a4723e */ /* 0x000fc400000010ff */
[----:B------:R-:W-:Y:S02]  /*7ce0*/  F2FP.BF16.F32.PACK_AB R166, R251, R252 ;  /* 0x000000fcfba6723e */ /* 0x000fe400000010ff */
[----:B------:R-:W-:Y:S02]  /*7cf0*/  F2FP.BF16.F32.PACK_AB R153, R237, R250 ;  /* 0x000000faed99723e */ /* 0x000fe400000010ff */
        /* <DEDUP_REMOVED lines=22> */
[----:B------:R-:W-:Y:S01]  /*7e60*/  F2FP.BF16.F32.PACK_AB R183, R7, R16 ;  /* 0x0000001007b7723e */ /* 0x000fe200000010ff */
[----:B------:R-:W-:Y:S06]  /*7e70*/  BAR.SYNC.DEFER_BLOCKING 0x0 ;  /* 0x0000000000007b1d */ /* 0x000fec0000010000 */
[----:B------:R-:W-:-:S06]  /*7e80*/  WARPGROUP.ARRIVE ;  /* 0x00000000000079c5 */ /* 0x000fcc0000000000 */
[----:B------:R-:W-:-:S12]  /*7e90*/  HGMMA.64x128x16.F32.BF16 R88, R152, gdesc[UR12], R88 ;  /* 0x01e0000c98587df0 */ /* 0x000fd80008701858 */
[----:B------:R-:W-:-:S12]  /*7ea0*/  HGMMA.64x128x16.F32.BF16 R88, R156, gdesc[UR8], R88 ;  /* 0x01e000089c587df0 */ /* 0x000fd80008701858 */
[----:B------:R-:W-:Y:S01]  /*7eb0*/  HGMMA.64x128x16.F32.BF16 R88, R160, gdesc[UR36], R88 ;  /* 0x01e00024a0587df0 */ /* 0x000fe20008701858 */
[----:B------:R-:W-:-:S04]  /*7ec0*/  FADD R20, R233, R236 ;  /* 0x000000ece9147221 */ /* 0x000fc80000000000 */
[----:B------:R-:W-:Y:S02]  /*7ed0*/  FADD R20, R220, R20 ;  /* 0x00000014dc147221 */ /* 0x000fe40000000000 */
[----:B------:R0:W5:Y:S02]  /*7ee0*/  LDL.LU R220, [R1+0x208] ;  /* 0x0002080001dc7983 */ /* 0x0001640000300800 */
[----:B------:R-:W-:Y:S02]  /*7ef0*/  FADD R20, R221, R20 ;  /* 0x00000014dd147221 */ /* 0x000fe40000000000 */
[----:B------:R0:W5:Y:S02]  /*7f00*/  LDL.LU R221, [R1+0x204] ;  /* 0x0002040001dd7983 */ /* 0x0001640000300800 */
[----:B------:R-:W-:Y:S02]  /*7f10*/  FADD R20, R244, R20 ;  /* 0x00000014f4147221 */ /* 0x000fe40000000000 */
[----:B------:R0:W5:Y:S02]  /*7f20*/  LDL.LU R244, [R1+0x200] ;  /* 0x0002000001f47983 */ /* 0x0001640000300800 */
[----:B------:R-:W-:-:S02]  /*7f30*/  FADD R20, R245, R20 ;  /* 0x00000014f5147221 */ /* 0x000fc40000000000 */
[----:B------:R0:W5:Y:S02]  /*7f40*/  LDL.LU R245, [R1+0x1fc] ;  /* 0x0001fc0001f57983 */ /* 0x0001640000300800 */
[----:B------:R-:W-:Y:S02]  /*7f50*/  FADD R20, R248, R20 ;  /* 0x00000014f8147221 */ /* 0x000fe40000000000 */
[----:B------:R0:W5:Y:S02]  /*7f60*/  LDL.LU R248, [R1+0x1f8] ;  /* 0x0001f80001f87983 */ /* 0x0001640000300800 */
[----:B------:R-:W-:Y:S02]  /*7f70*/  FADD R20, R249, R20 ;  /* 0x00000014f9147221 */ /* 0x000fe40000000000 */
[----:B------:R0:W5:Y:S01]  /*7f80*/  LDL.LU R249, [R1+0x1f4] ;  /* 0x0001f40001f97983 */ /* 0x0001620000300800 */
[----:B------:R-:W-:-:S12]  /*7f90*/  HGMMA.64x128x16.F32.BF16 R88, R164, gdesc[UR32], R88 ;  /* 0x01e00020a4587df0 */ /* 0x000fd80008701858 */
[----:B------:R-:W-:Y:S01]  /*7fa0*/  HGMMA.64x128x16.F32.BF16 R24, R168, gdesc[UR12], R24 ;  /* 0x01e0000ca8187df0 */ /* 0x000fe20008701818 */
[----:B------:R-:W-:Y:S02]  /*7fb0*/  FADD R20, R2, R20 ;  /* 0x0000001402147221 */ /* 0x000fe40000000000 */
[----:B------:R-:W2:Y:S02]  /*7fc0*/  LDL.LU R2, [R1+0x1f0] ;  /* 0x0001f00001027983 */ /* 0x000ea40000300800 */
[----:B------:R-:W-:Y:S02]  /*7fd0*/  FADD R20, R6, R20 ;  /* 0x0000001406147221 */ /* 0x000fe40000000000 */
[----:B------:R-:W3:Y:S02]  /*7fe0*/  LDL.LU R6, [R1+0x1ec] ;  /* 0x0001ec0001067983 */ /* 0x000ee40000300800 */
[----:B------:R-:W-:Y:S02]  /*7ff0*/  FADD R20, R8, R20 ;  /* 0x0000001408147221 */ /* 0x000fe40000000000 */
[----:B------:R-:W4:Y:S02]  /*8000*/  LDL.LU R8, [R1+0x1e8] ;  /* 0x0001e80001087983 */ /* 0x000f240000300800 */
[----:B------:R-:W-:-:S02]  /*8010*/  FADD R20, R10, R20 ;  /* 0x000000140a147221 */ /* 0x000fc40000000000 */
[----:B------:R-:W4:Y:S02]  /*8020*/  LDL.LU R10, [R1+0x1e4] ;  /* 0x0001e400010a7983 */ /* 0x000f240000300800 */
[----:B------:R-:W-:Y:S02]  /*8030*/  FADD R20, R11, R20 ;  /* 0x000000140b147221 */ /* 0x000fe40000000000 */
[----:B------:R-:W4:Y:S02]  /*8040*/  LDL.LU R11, [R1+0x1e0] ;  /* 0x0001e000010b7983 */ /* 0x000f240000300800 */
[----:B------:R-:W-:Y:S02]  /*8050*/  FADD R20, R23, R20 ;  /* 0x0000001417147221 */ /* 0x000fe40000000000 */
[----:B------:R-:W2:Y:S04]  /*8060*/  LDL.LU R23, [R1+0x1dc] ;  /* 0x0001dc0001177983 */ /* 0x000ea80000300800 */
[----:B------:R-:W4:Y:S01]  /*8070*/  LDL R22, [R1+0x1d8] ;  /* 0x0001d80001167983 */ /* 0x000f220000100800 */
[----:B------:R-:W-:Y:S01]  /*8080*/  HGMMA.64x128x16.F32.BF16 R24, R172, gdesc[UR8], R24 ;  /* 0x01e00008ac187df0 */ /* 0x000fe20008701818 */
[----:B------:R-:W-:Y:S01]  /*8090*/  FADD R237, R250, R237 ;  /* 0x000000edfaed7221 */ /* 0x000fe20000000000 */
[----:B------:R-:W-:Y:S01]  /*80a0*/  FADD R189, R189, R190 ;  /* 0x000000bebdbd7221 */ /* 0x000fe20000000000 */
[----:B------:R-:W-:-:S02]  /*80b0*/  FADD R21, R21, R207 ;  /* 0x000000cf15157221 */ /* 0x000fc40000000000 */
[----:B------:R-:W-:Y:S01]  /*80c0*/  FADD R237, R227, R237 ;  /* 0x000000ede3ed7221 */ /* 0x000fe20000000000 */
[----:B------:R-:W-:Y:S01]  /*80d0*/  FADD R189, R191, R189 ;  /* 0x000000bdbfbd7221 */ /* 0x000fe20000000000 */
[----:B------:R-:W-:Y:S02]  /*80e0*/  FADD R21, R210, R21 ;  /* 0x00000015d2157221 */ /* 0x000fe40000000000 */
[----:B------:R-:W-:-:S03]  /*80f0*/  FADD R237, R225, R237 ;  /* 0x000000ede1ed7221 */ /* 0x000fc60000000000 */
[----:B------:R-:W-:Y:S01]  /*8100*/  HGMMA.64x128x16.F32.BF16 R24, R176, gdesc[UR36], R24 ;  /* 0x01e00024b0187df0 */ /* 0x000fe20008701818 */
[----:B------:R-:W-:Y:S01]  /*8110*/  FADD R189, R192, R189 ;  /* 0x000000bdc0bd7221 */ /* 0x000fe20000000000 */
[----:B------:R-:W-:Y:S01]  /*8120*/  FADD R21, R211, R21 ;  /* 0x00000015d3157221 */ /* 0x000fe20000000000 */
[----:B------:R-:W-:Y:S02]  /*8130*/  FADD R237, R213, R237 ;  /* 0x000000edd5ed7221 */ /* 0x000fe40000000000 */
[----:B------:R-:W-:Y:S01]  /*8140*/  FADD R189, R193, R189 ;  /* 0x000000bdc1bd7221 */ /* 0x000fe20000000000 */
[----:B------:R-:W-:Y:S01]  /*8150*/  FADD R21, R214, R21 ;  /* 0x00000015d6157221 */ /* 0x000fe20000000000 */
[----:B------:R-:W-:Y:S02]  /*8160*/  FADD R237, R212, R237 ;  /* 0x000000edd4ed7221 */ /* 0x000fe40000000000 */
[----:B------:R-:W-:Y:S01]  /*8170*/  FADD R189, R194, R189 ;  /* 0x000000bdc2bd7221 */ /* 0x000fe20000000000 */
[----:B------:R-:W-:Y:S01]  /*8180*/  FADD R21, R215, R21 ;  /* 0x00000015d7157221 */ /* 0x000fe20000000000 */
[----:B------:R-:W-:-:S02]  /*8190*/  FADD R237, R209, R237 ;  /* 0x000000edd1ed7221 */ /* 0x000fc40000000000 */
        /* <DEDUP_REMOVED lines=30> */
[----:B------:R-:W-:-:S02]  /*8380*/  FADD R21, R7, R21 ;  /* 0x0000001507157221 */ /* 0x000fc40000000000 */
[----:B------:R-:W1:Y:S01]  /*8390*/  SHFL.BFLY PT, R12, R20, 0x2, 0x1f ;  /* 0x0c401f00140c7f89 */ /* 0x000e6200000e0000 */
[----:B------:R-:W-:Y:S03]  /*83a0*/  HGMMA.64x128x16.F32.BF16 R24, R180, gdesc[UR32], R24, gsb0 ;  /* 0x01e00020b4187df0 */ /* 0x000fe60008001818 */
[----:B------:R-:W0:Y:S04]  /*83b0*/  SHFL.BFLY PT, R13, R237, 0x2, 0x1f ;  /* 0x0c401f00ed0d7f89 */ /* 0x000e2800000e0000 */
[----:B------:R-:W0:Y:S04]  /*83c0*/  SHFL.BFLY PT, R7, R189, 0x2, 0x1f ;  /* 0x0c401f00bd077f89 */ /* 0x000e2800000e0000 */
[----:B------:R-:W0:Y:S01]  /*83d0*/  SHFL.BFLY PT, R5, R21, 0x2, 0x1f ;  /* 0x0c401f0015057f89 */ /* 0x000e2200000e0000 */
[----:B-1----:R-:W-:-:S05]  /*83e0*/  FADD R12, R20, R12 ;  /* 0x0000000c140c7221 */ /* 0x002fca0000000000 */
[----:B------:R-:W1:Y:S01]  /*83f0*/  SHFL.BFLY PT, R14, R12, 0x1, 0x1f ;  /* 0x0c201f000c0e7f89 */ /* 0x000e6200000e0000 */
[----:B0-----:R-:W-:Y:S01]  /*8400*/  FADD R13, R237, R13 ;  /* 0x0000000ded0d7221 */ /* 0x001fe20000000000 */
[----:B------:R-:W-:Y:S01]  /*8410*/  FADD R7, R189, R7 ;  /* 0x00000007bd077221 */ /* 0x000fe20000000000 */
[----:B------:R-:W-:-:S03]  /*8420*/  FADD R5, R21, R5 ;  /* 0x0000000515057221 */ /* 0x000fc60000000000 */
[----:B------:R-:W0:Y:S04]  /*8430*/  SHFL.BFLY PT, R15, R13, 0x1, 0x1f ;  /* 0x0c201f000d0f7f89 */ /* 0x000e2800000e0000 */
[----:B------:R-:W0:Y:S04]  /*8440*/  SHFL.BFLY PT, R16, R7, 0x1, 0x1f ;  /* 0x0c201f0007107f89 */ /* 0x000e2800000e0000 */
[----:B------:R-:W0:Y:S01]  /*8450*/  SHFL.BFLY PT, R17, R5, 0x1, 0x1f ;  /* 0x0c201f0005117f89 */ /* 0x000e2200000e0000 */
[----:B------:R-:W-:-:S06]  /*8460*/  UIADD3 UR4, UR4, 0x40, URZ ;  /* 0x0000004004047890 */ /* 0x000fcc000fffe03f */
[----:B------:R-:W-:Y:S01]  /*8470*/  ISETP.LE.AND P0, PT, R223, UR4, PT ;  /* 0x00000004df007c0c */ /* 0x000fe2000bf03270 */
[----:B-1----:R-:W-:Y:S01]  /*8480*/  FADD R14, R12, R14 ;  /* 0x0000000e0c0e7221 */ /* 0x002fe20000000000 */
[-C--:B------:R-:W-:Y:S02]  /*8490*/  MOV R12, R9.reuse ;  /* 0x00000009000c7202 */ /* 0x080fe40000000f00 */
[----:B--2---:R-:W-:Y:S01]  /*84a0*/  LEA R2, R23, R2, 0x6 ;  /* 0x0000000217027211 */ /* 0x004fe200078e30ff */
[----:B---3--:R-:W-:Y:S01]  /*84b0*/  FFMA R6, R3, R6, R14 ;  /* 0x0000000603067223 */ /* 0x008fe2000000000e */
[----:B0-----:R-:W-:Y:S01]  /*84c0*/  FADD R15, R13, R15 ;  /* 0x0000000f0d0f7221 */ /* 0x001fe20000000000 */
[----:B------:R-:W-:Y:S01]  /*84d0*/  FADD R16, R7, R16 ;  /* 0x0000001007107221 */ /* 0x000fe20000000000 */
[-C--:B------:R-:W-:Y:S01]  /*84e0*/  MOV R7, R0.reuse ;  /* 0x0000000000077202 */ /* 0x080fe20000000f00 */
[----:B------:R-:W-:Y:S01]  /*84f0*/  FADD R17, R5, R17 ;  /* 0x0000001105117221 */ /* 0x000fe20000000000 */
[----:B------:R-:W-:Y:S01]  /*8500*/  MOV R5, R0 ;  /* 0x0000000000057202 */ /* 0x000fe20000000f00 */
[----:B----4-:R-:W-:Y:S01]  /*8510*/  FFMA R8, R188, R8, R15 ;  /* 0x00000008bc087223 */ /* 0x010fe2000000000f */
[----:B------:R-:W-:Y:S01]  /*8520*/  MOV R0, R9 ;  /* 0x0000000900007202 */ /* 0x000fe20000000f00 */
[----:B------:R-:W-:Y:S01]  /*8530*/  FFMA R10, R206, R10, R16 ;  /* 0x0000000ace0a7223 */ /* 0x000fe20000000010 */
[----:B------:R-:W-:Y:S01]  /*8540*/  FFMA R11, R18, R11, R17 ;  /* 0x0000000b120b7223 */ /* 0x000fe20000000011 */
[----:B------:R-:W-:Y:S01]  /*8550*/  LEA R4, R22, R4, 0x6 ;  /* 0x0000000416047211 */ /* 0x000fe200078e30ff */
[----:B------:R-:W-:Y:S01]  /*8560*/  IMAD.MOV.U32 R13, RZ, RZ, R184 ;  /* 0x000000ffff0d7224 */ /* 0x000fe200078e00b8 */
[----:B------:R-:W-:-:S02]  /*8570*/  MOV R14, R222 ;  /* 0x000000de000e7202 */ /* 0x000fc40000000f00 */
[----:B------:R-:W-:Y:S02]  /*8580*/  MOV R9, R184 ;  /* 0x000000b800097202 */ /* 0x000fe40000000f00 */
[----:B------:R-:W-:Y:S01]  /*8590*/  MOV R3, R222 ;  /* 0x000000de00037202 */ /* 0x000fe20000000f00 */
[----:B------:R-:W-:Y:S02]  /*85a0*/  WARPGROUP.DEPBAR.LE gsb0, 0x0 ;  /* 0x00008000000079c5 */ /* 0x000fe40000010000 */
[----:B------:R-:W-:Y:S05]  /*85b0*/  @!P0 BRA `(.L_x_1) ;  /* 0xffffffc000f88947 */ /* 0x000fea000383ffff */
.L_x_0:
[----:B------:R-:W0:Y:S01]  /*85c0*/  S2R R224, SR_TID.X ;  /* 0x0000000000e07919 */ /* 0x000e220000002100 */
[----:B------:R-:W-:Y:S01]  /*85d0*/  FSETP.GT.AND P3, PT, |R11|, 8.50705917302346158658e+37, PT ;  /* 0x7e8000000b00780b */ /* 0x000fe20003f64200 */
[----:B------:R-:W-:Y:S01]  /*85e0*/  FMUL R9, R82, 0.25 ;  /* 0x3e80000052097820 */ /* 0x000fe20000400000 */
[----:B------:R-:W-:Y:S01]  /*85f0*/  FMUL R16, R83, 0.25 ;  /* 0x3e80000053107820 */ /* 0x000fe20000400000 */
[----:B------:R-:W-:Y:S01]  /*8600*/  FSETP.GT.AND P2, PT, |R10|, 8.50705917302346158658e+37, PT ;  /* 0x7e8000000a00780b */ /* 0x000fe20003f44200 */
[----:B------:R-:W-:Y:S01]  /*8610*/  FMUL R18, R75, 0.25 ;  /* 0x3e8000004b127820 */ /* 0x000fe20000400000 */
[----:B------:R-:W-:Y:S01]  /*8620*/  FMUL R17, R62, 0.25 ;  /* 0x3e8000003e117820 */ /* 0x000fe20000400000 */
[----:B------:R-:W-:Y:S01]  /*8630*/  FSETP.GT.AND P0, PT, |R8|, 8.50705917302346158658e+37, PT ;  /* 0x7e8000000800780b */ /* 0x000fe20003f04200 */
[----:B------:R-:W-:Y:S01]  /*8640*/  FMUL R20, R71, 0.25 ;  /* 0x3e80000047147820 */ /* 0x000fe20000400000 */
[----:B------:R-:W-:Y:S01]  /*8650*/  FSEL R83, R16, R83, P3 ;  /* 0x0000005310537208 */ /* 0x000fe20001800000 */
        /* <DEDUP_REMOVED lines=22> */
[C---:B0-----:R-:W-:Y:S01]  /*87c0*/  IMAD.SHL.U32 R0, R224.reuse, 0x10, RZ ;  /* 0x00000010e0007824 */ /* 0x041fe200078e00ff */
[----:B------:R-:W-:Y:S01]  /*87d0*/  SHF.L.U32 R4, R224, 0x2, RZ ;  /* 0x00000002e0047819 */ /* 0x000fe200000006ff */
[----:B------:R-:W-:Y:S01]  /*87e0*/  FMUL R17, R36, 0.25 ;  /* 0x3e80000024117820 */ /* 0x000fe20000400000 */
[----:B------:R-:W-:Y:S01]  /*87f0*/  SHF.L.U32 R3, R224, 0x7, RZ ;  /* 0x00000007e0037819 */ /* 0x000fe200000006ff */
[----:B------:R-:W-:Y:S01]  /*8800*/  FMUL R19, R140, 0.25 ;  /* 0x3e8000008c137820 */ /* 0x000fe20000400000 */
[----:B------:R-:W-:Y:S01]  /*8810*/  SHF.L.U32 R2, R224, 0x3, RZ ;  /* 0x00000003e0027819 */ /* 0x000fe200000006ff */
[----:B------:R-:W-:Y:S01]  /*8820*/  FMUL R157, R88, 0.25 ;  /* 0x3e800000589d7820 */ /* 0x000fe20000400000 */
[----:B------:R-:W-:Y:S01]  /*8830*/  LOP3.LUT R7, R4, 0x3c0, RZ, 0xc0, !PT ;  /* 0x000003c004077812 */ /* 0x000fe200078ec0ff */
[----:B------:R-:W-:Y:S01]  /*8840*/  BAR.SYNC.DEFER_BLOCKING 0x0 ;  /* 0x0000000000007b1d */ /* 0x000fe20000010000 */
[----:B------:R-:W-:-:S02]  /*8850*/  LOP3.LUT R0, R0, 0xf0, RZ, 0xc0, !PT ;  /* 0x000000f000007812 */ /* 0x000fc400078ec0ff */
[----:B------:R-:W-:Y:S02]  /*8860*/  LOP3.LUT R3, R3, 0x800, RZ, 0xc0, !PT ;  /* 0x0000080003037812 */ /* 0x000fe400078ec0ff */
[C---:B------:R-:W-:Y:S01]  /*8870*/  LOP3.LUT R4, R2.reuse, 0x38, RZ, 0xc0, !PT ;  /* 0x0000003802047812 */ /* 0x040fe200078ec0ff */
[----:B------:R-:W-:Y:S01]  /*8880*/  ULDC.64 UR4, c[0x0][0x270] ;  /* 0x00009c0000047ab9 */ /* 0x000fe20000000a00 */
[----:B------:R-:W-:Y:S01]  /*8890*/  IADD3 R3, R3, UR7, R0 ;  /* 0x0000000703037c10 */ /* 0x000fe2000fffe000 */
[----:B------:R-:W0:Y:S01]  /*88a0*/  S2R R222, SR_CTAID.X ;  /* 0x0000000000de7919 */ /* 0x000e220000002500 */
[----:B------:R-:W-:Y:S01]  /*88b0*/  IADD3 R15, R7, UR7, R4 ;  /* 0x00000007070f7c10 */ /* 0x000fe2000fffe004 */
[----:B------:R-:W-:Y:S01]  /*88c0*/  FMUL R4, R87, 0.25 ;  /* 0x3e80000057047820 */ /* 0x000fe20000400000 */
[----:B------:R-:W-:Y:S01]  /*88d0*/  LOP3.LUT R0, R2, 0x700, RZ, 0xc0, !PT ;  /* 0x0000070002007812 */ /* 0x000fe200078ec0ff */
[----:B------:R-:W-:Y:S01]  /*88e0*/  FMUL R7, R86, 0.25 ;  /* 0x3e80000056077820 */ /* 0x000fe20000400000 */
[----:B------:R-:W-:Y:S01]  /*88f0*/  SHF.R.U32.HI R2, RZ, 0x1, R224 ;  /* 0x00000001ff027819 */ /* 0x000fe200000116e0 */
[----:B------:R-:W-:Y:S01]  /*8900*/  UIMAD UR4, UR6, UR4, URZ ;  /* 0x00000004060472a4 */ /* 0x000fe2000f8e023f */
[----:B------:R-:W-:-:S02]  /*8910*/  IADD3 R0, R0, R3, RZ ;  /* 0x0000000300007210 */ /* 0x000fc40007ffe0ff */
[----:B------:R-:W-:Y:S02]  /*8920*/  FSEL R3, R4, R87, P3 ;  /* 0x0000005704037208 */ /* 0x000fe40001800000 */
[----:B------:R-:W-:Y:S02]  /*8930*/  FSEL R4, R7, R86, P3 ;  /* 0x0000005607047208 */ /* 0x000fe40001800000 */
[----:B------:R-:W-:Y:S01]  /*8940*/  FSEL R7, R9, R82, P3 ;  /* 0x0000005209077208 */ /* 0x000fe20001800000 */
[----:B------:R-:W-:Y:S01]  /*8950*/  FMUL R9, R78, 0.25 ;  /* 0x3e8000004e097820 */ /* 0x000fe20000400000 */
[----:B------:R-:W-:Y:S02]  /*8960*/  LOP3.LUT R2, R2, 0x4, RZ, 0xc0, !PT ;  /* 0x0000000402027812 */ /* 0x000fe400078ec0ff */
[----:B------:R-:W-:Y:S01]  /*8970*/  FSEL R47, R16, R47, P3 ;  /* 0x0000002f102f7208 */ /* 0x000fe20001800000 */
[----:B------:R-:W-:Y:S01]  /*8980*/  FMUL R16, R39, 0.25 ;  /* 0x3e80000027107820 */ /* 0x000fe20000400000 */
[----:B------:R-:W-:Y:S01]  /*8990*/  FSEL R78, R9, R78, P3 ;  /* 0x0000004e094e7208 */ /* 0x000fe20001800000 */
[----:B------:R-:W-:Y:S01]  /*89a0*/  FMUL R9, R70, 0.25 ;  /* 0x3e80000046097820 */ /* 0x000fe20000400000 */
[----:B------:R-:W-:Y:S01]  /*89b0*/  IADD3 R2, R2, R15, RZ ;  /* 0x0000000f02027210 */ /* 0x000fe20007ffe0ff */
        /* <DEDUP_REMOVED lines=108> */
[----:B------:R-:W-:Y:S01]  /*9080*/  IMAD.MOV.U32 R9, RZ, RZ, R6 ;  /* 0x000000ffff097224 */ /* 0x000fe200078e0006 */
        /* <DEDUP_REMOVED lines=8> */
[----:B------:R-:W-:Y:S01]  /*9110*/  FMUL R6, R149, 0.25 ;  /* 0x3e80000095067820 */ /* 0x000fe20000400000 */
[----:B------:R-:W-:-:S02]  /*9120*/  FSETP.GT.AND P1, PT, |R9|, 8.50705917302346158658e+37, PT ;  /* 0x7e8000000900780b */ /* 0x000fc40003f24200 */
        /* <DEDUP_REMOVED lines=77> */
[----:B------:R-:W-:Y:S01]  /*9600*/  FMUL R6, R9, 8388608 ;  /* 0x4b00000009067820 */ /* 0x000fe20000400000 */
[----:B------:R-:W-:Y:S01]  /*9610*/  FSEL R120, R19, R120, P1 ;  /* 0x0000007813787208 */ /* 0x000fe20000800000 */
[----:B------:R-:W-:Y:S01]  /*9620*/  FMUL R19, R100, 0.25 ;  /* 0x3e80000064137820 */ /* 0x000fe20000400000 */
[----:B------:R-:W-:Y:S01]  /*9630*/  FSEL R65, R20, R65, P2 ;  /* 0x0000004114417208 */ /* 0x000fe20001000000 */
[----:B------:R-:W-:Y:S01]  /*9640*/  FMUL R20, R45, 0.25 ;  /* 0x3e8000002d147820 */ /* 0x000fe20000400000 */
[----:B------:R-:W-:-:S02]  /*9650*/  FSETP.GEU.AND P4, PT, R9, 1.175494350822287508e-38, PT ;  /* 0x008000000900780b */ /* 0x000fc40003f8e000 */
[----:B------:R-:W-:Y:S01]  /*9660*/  FSEL R109, R18, R109, P1 ;  /* 0x0000006d126d7208 */ /* 0x000fe20000800000 */
[----:B------:R-:W-:Y:S01]  /*9670*/  FMUL R18, R89, 0.25 ;  /* 0x3e80000059127820 */ /* 0x000fe20000400000 */
[----:B------:R-:W-:Y:S02]  /*9680*/  FSEL R96, R15, R96, P1 ;  /* 0x000000600f607208 */ /* 0x000fe40000800000 */
[----:B------:R-:W-:Y:S01]  /*9690*/  FSEL R93, R16, R93, P1 ;  /* 0x0000005d105d7208 */ /* 0x000fe20000800000 */
[----:B------:R-:W-:Y:S01]  /*96a0*/  FMUL R16, R11, 8388608 ;  /* 0x4b0000000b107820 */ /* 0x000fe20000400000 */
[----:B------:R-:W-:Y:S01]  /*96b0*/  FSEL R92, R17, R92, P1 ;  /* 0x0000005c115c7208 */ /* 0x000fe20000800000 */
[----:B------:R-:W-:Y:S01]  /*96c0*/  FMUL R17, R8, 8388608 ;  /* 0x4b00000008117820 */ /* 0x000fe20000400000 */
[----:B------:R-:W-:Y:S02]  /*96d0*/  FSEL R15, R6, R9, !P4 ;  /* 0x00000009060f7208 */ /* 0x000fe40006000000 */
[----:B------:R-:W-:-:S02]  /*96e0*/  FSEL R86, RZ, -23, P4 ;  /* 0xc1b80000ff567808 */ /* 0x000fc40002000000 */
[----:B------:R-:W-:Y:S01]  /*96f0*/  FSEL R100, R19, R100, P1 ;  /* 0x0000006413647208 */ /* 0x000fe20000800000 */
[----:B------:R-:W-:Y:S01]  /*9700*/  FMUL R19, R10, 8388608 ;  /* 0x4b0000000a137820 */ /* 0x000fe20000400000 */
[----:B------:R-:W-:Y:S02]  /*9710*/  FSETP.GEU.AND P6, PT, R8, 1.175494350822287508e-38, PT ;  /* 0x008000000800780b */ /* 0x000fe40003fce000 */
[----:B------:R-:W-:Y:S02]  /*9720*/  FSETP.GEU.AND P4, PT, R11, 1.175494350822287508e-38, PT ;  /* 0x008000000b00780b */ /* 0x000fe40003f8e000 */
[----:B------:R-:W-:Y:S01]  /*9730*/  FSEL R45, R20, R45, P2 ;  /* 0x0000002d142d7208 */ /* 0x000fe20001000000 */
[----:B------:R-:W-:Y:S01]  /*9740*/  FMUL R20, R25, 0.25 ;  /* 0x3e80000019147820 */ /* 0x000fe20000400000 */
[----:B------:R-:W-:Y:S02]  /*9750*/  FSETP.GEU.AND P5, PT, R10, 1.175494350822287508e-38, PT ;  /* 0x008000000a00780b */ /* 0x000fe40003fae000 */
[----:B------:R-:W-:-:S02]  /*9760*/  FSEL R89, R18, R89, P1 ;  /* 0x0000005912597208 */ /* 0x000fc40000800000 */
[----:B------:R-:W-:Y:S02]  /*9770*/  FSEL R18, R17, R8, !P6 ;  /* 0x0000000811127208 */ /* 0x000fe40007000000 */
[----:B------:R-:W-:Y:S02]  /*9780*/  FSEL R22, RZ, -23, P6 ;  /* 0xc1b80000ff167808 */ /* 0x000fe40003000000 */
[----:B------:R-:W-:Y:S02]  /*9790*/  FSEL R16, R16, R11, !P4 ;  /* 0x0000000b10107208 */ /* 0x000fe40006000000 */
[----:B------:R-:W-:Y:S02]  /*97a0*/  FSEL R6, RZ, -23, P4 ;  /* 0xc1b80000ff067808 */ /* 0x000fe40002000000 */
[C---:B------:R-:W-:Y:S01]  /*97b0*/  FSETP.GEU.AND P6, PT, |R11|.reuse, 1.175494350822287508e-38, PT ;  /* 0x008000000b00780b */ /* 0x040fe20003fce200 */
[----:B------:R-:W-:Y:S01]  /*97c0*/  @P3 FMUL R11, R11, 0.25 ;  /* 0x3e8000000b0b3820 */ /* 0x000fe20000400000 */
[----:B------:R-:W-:-:S02]  /*97d0*/  FSETP.GEU.AND P4, PT, |R10|, 1.175494350822287508e-38, PT ;  /* 0x008000000a00780b */ /* 0x000fc40003f8e200 */
[----:B------:R-:W-:Y:S01]  /*97e0*/  FSEL R17, R19, R10, !P5 ;  /* 0x0000000a13117208 */ /* 0x000fe20006800000 */
[----:B------:R-:W-:Y:S01]  /*97f0*/  @P2 FMUL R10, R10, 0.25 ;  /* 0x3e8000000a0a2820 */ /* 0x000fe20000400000 */
[----:B------:R-:W-:Y:S01]  /*9800*/  FSEL R25, R20, R25, P2 ;  /* 0x0000001914197208 */ /* 0x000fe20001000000 */
[----:B------:R-:W-:Y:S01]  /*9810*/  FMUL R20, R135, 0.25 ;  /* 0x3e80000087147820 */ /* 0x000fe20000400000 */
[C---:B------:R-:W-:Y:S01]  /*9820*/  FSETP.GEU.AND P3, PT, |R8|.reuse, 1.175494350822287508e-38, PT ;  /* 0x008000000800780b */ /* 0x040fe20003f6e200 */
[----:B------:R-:W-:Y:S01]  /*9830*/  @P0 FMUL R8, R8, 0.25 ;  /* 0x3e80000008080820 */ /* 0x000fe20000400000 */
[C---:B------:R-:W-:Y:S01]  /*9840*/  FSETP.GEU.AND P2, PT, |R9|.reuse, 1.175494350822287508e-38, PT ;  /* 0x008000000900780b */ /* 0x040fe20003f4e200 */
[----:B------:R-:W-:Y:S01]  /*9850*/  @P1 FMUL R9, R9, 0.25 ;  /* 0x3e80000009091820 */ /* 0x000fe20000400000 */
[----:B------:R-:W-:Y:S01]  /*9860*/  FSEL R135, R20, R135, P0 ;  /* 0x0000008714877208 */ /* 0x000fe20000000000 */
[----:B------:R-:W-:Y:S01]  /*9870*/  @!P6 FMUL R11, R11, 16777216 ;  /* 0x4b8000000b0be820 */ /* 0x000fe20000400000 */
[----:B------:R-:W-:Y:S01]  /*9880*/  FMUL R20, R115, 0.25 ;  /* 0x3e80000073147820 */ /* 0x000fe20000400000 */
[----:B------:R-:W-:Y:S01]  /*9890*/  @!P4 FMUL R10, R10, 16777216 ;  /* 0x4b8000000a0ac820 */ /* 0x000fe20000400000 */
[----:B------:R-:W-:Y:S01]  /*98a0*/  IADD3 R152, R15, -0x3f3504f3, RZ ;  /* 0xc0cafb0d0f987810 */ /* 0x000fe20007ffe0ff */
[----:B------:R-:W1:Y:S01]  /*98b0*/  MUFU.RCP R154, R11 ;  /* 0x0000000b009a7308 */ /* 0x000e620000001000 */
[----:B------:R-:W-:Y:S01]  /*98c0*/  IADD3 R23, R16, -0x3f3504f3, RZ ;  /* 0xc0cafb0d10177810 */ /* 0x000fe20007ffe0ff */
[----:B------:R-:W-:Y:S01]  /*98d0*/  @!P6 FMUL R3, R3, 16777216 ;  /* 0x4b8000000303e820 */ /* 0x000fe20000400000 */
[----:B------:R-:W-:Y:S01]  /*98e0*/  FSEL R115, R20, R115, P0 ;  /* 0x0000007314737208 */ /* 0x000fe20000000000 */
[----:B------:R-:W-:Y:S01]  /*98f0*/  @!P3 FMUL R8, R8, 16777216 ;  /* 0x4b8000000808b820 */ /* 0x000fe20000400000 */
[----:B------:R-:W-:Y:S01]  /*9900*/  FMUL R20, R95, 0.25 ;  /* 0x3e8000005f147820 */ /* 0x000fe20000400000 */
[----:B------:R-:W-:Y:S01]  /*9910*/  @!P2 FMUL R9, R9, 16777216 ;  /* 0x4b8000000909a820 */ /* 0x000fe20000400000 */
[----:B------:R-:W-:Y:S01]  /*9920*/  LOP3.LUT R152, R152, 0xff800000, RZ, 0xc0, !PT ;  /* 0xff80000098987812 */ /* 0x000fe200078ec0ff */
[----:B------:R-:W2:Y:S01]  /*9930*/  MUFU.RCP R10, R10 ;  /* 0x0000000a000a7308 */ /* 0x000ea20000001000 */
[----:B------:R-:W-:Y:S01]  /*9940*/  LOP3.LUT R23, R23, 0xff800000, RZ, 0xc0, !PT ;  /* 0xff80000017177812 */ /* 0x000fe200078ec0ff */
[----:B------:R-:W-:Y:S01]  /*9950*/  @!P6 FMUL R4, R4, 16777216 ;  /* 0x4b8000000404e820 */ /* 0x000fe20000400000 */
[----:B------:R-:W-:Y:S01]  /*9960*/  I2FP.F32.S32 R19, R152 ;  /* 0x0000009800137245 */ /* 0x000fe20000201400 */
[----:B------:R-:W-:Y:S01]  /*9970*/  @!P6 FMUL R83, R83, 16777216 ;  /* 0x4b8000005353e820 */ /* 0x000fe20000400000 */
[----:B------:R-:W-:Y:S01]  /*9980*/  FSEL R95, R20, R95, P0 ;  /* 0x0000005f145f7208 */ /* 0x000fe20000000000 */
[----:B------:R-:W-:Y:S01]  /*9990*/  @!P6 FMUL R7, R7, 16777216 ;  /* 0x4b8000000707e820 */ /* 0x000fe20000400000 */
[----:B------:R-:W-:Y:S01]  /*99a0*/  I2FP.F32.S32 R155, R23 ;  /* 0x00000017009b7245 */ /* 0x000fe20000201400 */
[----:B------:R-:W3:Y:S01]  /*99b0*/  MUFU.RCP R8, R8 ;  /* 0x0000000800087308 */ /* 0x000ee20000001000 */
[----:B------:R-:W-:Y:S01]  /*99c0*/  IADD3 R21, R18, -0x3f3504f3, RZ ;  /* 0xc0cafb0d12157810 */ /* 0x000fe20007ffe0ff */
[----:B------:R-:W-:Y:S01]  /*99d0*/  @!P6 FMUL R79, R79, 16777216 ;  /* 0x4b8000004f4fe820 */ /* 0x000fe20000400000 */
[----:B------:R-:W-:Y:S01]  /*99e0*/  FSEL R88, R157, R88, P1 ;  /* 0x000000589d587208 */ /* 0x000fe20000800000 */
[----:B------:R-:W-:Y:S01]  /*99f0*/  @!P6 FMUL R78, R78, 16777216 ;  /* 0x4b8000004e4ee820 */ /* 0x000fe20000400000 */
[----:B------:R-:W-:Y:S01]  /*9a00*/  @!P6 FMUL R75, R75, 16777216 ;  /* 0x4b8000004b4be820 */ /* 0x000fe20000400000 */
[----:B------:R-:W-:Y:S01]  /*9a10*/  @!P6 FMUL R74, R74, 16777216 ;  /* 0x4b8000004a4ae820 */ /* 0x000fe20000400000 */
[----:B------:R-:W-:Y:S01]  /*9a20*/  @!P6 FMUL R71, R71, 16777216 ;  /* 0x4b8000004747e820 */ /* 0x000fe20000400000 */
[----:B------:R-:W4:Y:S01]  /*9a30*/  MUFU.RCP R9, R9 ;  /* 0x0000000900097308 */ /* 0x000f220000001000 */
[----:B------:R-:W-:Y:S01]  /*9a40*/  @!P6 FMUL R70, R70, 16777216 ;  /* 0x4b8000004646e820 */ /* 0x000fe20000400000 */
        /* <DEDUP_REMOVED lines=23> */
[----:B------:R-:W-:Y:S01]  /*9bc0*/  FFMA.FTZ R86, R19, 1.1920928955078125e-07, R86 ;  /* 0x3400000013567823 */ /* 0x000fe20000010056 */
[----:B------:R-:W-:Y:S01]  /*9bd0*/  @!P4 FMUL R33, R33, 16777216 ;  /* 0x4b8000002121c820 */ /* 0x000fe20000400000 */
[----:B------:R-:W-:Y:S01]  /*9be0*/  @!P4 FMUL R25, R25, 16777216 ;  /* 0x4b8000001919c820 */ /* 0x000fe20000400000 */
[----:B------:R-:W-:Y:S01]  /*9bf0*/  LOP3.LUT R21, R21, 0xff800000, RZ, 0xc0, !PT ;  /* 0xff80000015157812 */ /* 0x000fe200078ec0ff */
[----:B------:R-:W-:Y:S01]  /*9c00*/  FFMA.FTZ R19, R155, 1.1920928955078125e-07, R6 ;  /* 0x340000009b137823 */ /* 0x000fe20000010006 */
        /* <DEDUP_REMOVED lines=32> */
[C---:B-1----:R-:W-:Y:S01]  /*9e10*/  FMUL R3, R154.reuse, R3 ;  /* 0x000000039a037220 */ /* 0x042fe20000400000 */
[C---:B------:R-:W-:Y:S01]  /*9e20*/  FMUL R4, R154.reuse, R4 ;  /* 0x000000049a047220 */ /* 0x040fe20000400000 */
        /* <DEDUP_REMOVED lines=28> */
[----:B------:R-:W-:Y:S01]  /*9ff0*/  FMUL R11, R154, R27 ;  /* 0x0000001b9a0b7220 */ /* 0x000fe20000400000 */
[----:B------:R-:W-:Y:S01]  /*a000*/  @!P2 FMUL R89, R89, 16777216 ;  /* 0x4b8000005959a820 */ /* 0x000fe20000400000 */
[----:B------:R-:W-:Y:S01]  /*a010*/  @!P2 FMUL R88, R88, 16777216 ;  /* 0x4b8000005858a820 */ /* 0x000fe20000400000 */
[----:B------:R-:W-:Y:S01]  /*a020*/  IADD3 R82, R17, -0x3f3504f3, RZ ;  /* 0xc0cafb0d11527810 */ /* 0x000fe20007ffe0ff */
[----:B------:R-:W-:Y:S01]  /*a030*/  FMUL R154, R154, R26 ;  /* 0x0000001a9a9a7220 */ /* 0x000fe20000400000 */
[C---:B--2---:R-:W-:Y:S01]  /*a040*/  FMUL R27, R10.reuse, R32 ;  /* 0x000000200a1b7220 */ /* 0x044fe20000400000 */
[C---:B------:R-:W-:Y:S01]  /*a050*/  FMUL R26, R10.reuse, R33 ;  /* 0x000000210a1a7220 */ /* 0x040fe20000400000 */
[----:B------:R-:W-:Y:S01]  /*a060*/  FMUL R32, R10, R25 ;  /* 0x000000190a207220 */ /* 0x000fe20000400000 */
[----:B------:R-:W-:Y:S01]  /*a070*/  IMAD.IADD R152, R15, 0x1, -R152 ;  /* 0x000000010f987824 */ /* 0x000fe200078e0a98 */
[----:B------:R-:W-:Y:S01]  /*a080*/  I2FP.F32.S32 R87, R21 ;  /* 0x0000001500577245 */ /* 0x000fe20000201400 */
[C---:B---3--:R-:W-:Y:S01]  /*a090*/  FMUL R151, R8.reuse, R151 ;  /* 0x0000009708977220 */ /* 0x048fe20000400000 */
        /* <DEDUP_REMOVED lines=31> */
[C---:B----4-:R-:W-:Y:S01]  /*a290*/  FMUL R8, R9.reuse, R89 ;  /* 0x0000005909087220 */ /* 0x050fe20000400000 */
[----:B------:R-:W-:Y:S01]  /*a2a0*/  FMUL R83, R9, R88 ;  /* 0x0000005809537220 */ /* 0x000fe20000400000 */
[----:B------:R-:W-:Y:S01]  /*a2b0*/  LOP3.LUT R82, R82, 0xff800000, RZ, 0xc0, !PT ;  /* 0xff80000052527812 */ /* 0x000fe200078ec0ff */
[----:B------:R-:W-:Y:S01]  /*a2c0*/  @!P4 FMUL R24, R24, 16777216 ;  /* 0x4b8000001818c820 */ /* 0x000fe20000400000 */
[----:B------:R-:W-:Y:S01]  /*a2d0*/  MOV R99, 0x3dc6b27f ;  /* 0x3dc6b27f00637802 */ /* 0x000fe20000000f00 */
[----:B------:R-:W-:Y:S01]  /*a2e0*/  FADD R152, R152, -1 ;  /* 0xbf80000098987421 */ /* 0x000fe20000000000 */
[----:B------:R-:W-:Y:S01]  /*a2f0*/  FFMA.FTZ R22, R87, 1.1920928955078125e-07, R22 ;  /* 0x3400000057167823 */ /* 0x000fe20000010016 */
[----:B------:R-:W-:Y:S01]  /*a300*/  I2FP.F32.S32 R153, R82 ;  /* 0x0000005200997245 */ /* 0x000fe20000201400 */
        /* <DEDUP_REMOVED lines=28> */
[----:B------:R-:W-:Y:S01]  /*a4d0*/  FMUL R87, R10, R24 ;  /* 0x000000180a577220 */ /* 0x000fe20000400000 */
[----:B------:R-:W-:Y:S01]  /*a4e0*/  F2FP.BF16.F32.PACK_AB R8, R8, R83 ;  /* 0x000000530808723e */ /* 0x000fe200000010ff */
[----:B------:R-:W-:Y:S01]  /*a4f0*/  FFMA.FTZ R83, R152, R99, -0.16845393180847167969 ;  /* 0xbe2c7f3098537423 */ /* 0x000fe20000010063 */
[----:B------:R-:W-:Y:S01]  /*a500*/  IADD3 R21, R18, -R21, RZ ;  /* 0x8000001512157210 */ /* 0x000fe20007ffe0ff */
[C---:B------:R-:W-:Y:S01]  /*a510*/  FMUL R85, R10.reuse, R85 ;  /* 0x000000550a557220 */ /* 0x040fe20000400000 */
[----:B------:R-:W-:Y:S01]  /*a520*/  IADD3 R82, R17, -R82, RZ ;  /* 0x8000005211527210 */ /* 0x000fe20007ffe0ff */
[----:B------:R-:W-:Y:S01]  /*a530*/  FMUL R84, R10, R84 ;  /* 0x000000540a547220 */ /* 0x000fe20000400000 */
[----:B------:R-:W-:Y:S01]  /*a540*/  IADD3 R23, R16, -R23, RZ ;  /* 0x8000001710177210 */ /* 0x000fe20007ffe0ff */
        /* <DEDUP_REMOVED lines=26> */
[----:B------:R-:W-:Y:S01]  /*a6f0*/  F2FP.BF16.F32.PACK_AB R10, R32, R87 ;  /* 0x00000057200a723e */ /* 0x000fe200000010ff */
[----:B------:R-:W-:Y:S01]  /*a700*/  FFMA.FTZ R83, R152, R83, 0.1716887056827545166 ;  /* 0x3e2fcf2a98537423 */ /* 0x000fe20000010053 */
[----:B------:R-:W-:Y:S01]  /*a710*/  FADD R21, R21, -1 ;  /* 0xbf80000015157421 */ /* 0x000fe20000000000 */
[----:B------:R-:W-:Y:S01]  /*a720*/  FADD R82, R82, -1 ;  /* 0xbf80000052527421 */ /* 0x000fe20000000000 */
[----:B------:R-:W-:Y:S01]  /*a730*/  FADD R32, R23, -1 ;  /* 0xbf80000017207421 */ /* 0x000fe20000000000 */
[----:B------:R-:W-:Y:S01]  /*a740*/  FFMA.FTZ R83, R152, R83, -0.17900948226451873779 ;  /* 0xbe374e4398537423 */ /* 0x000fe20000010053 */
[CC--:B------:R-:W-:Y:S01]  /*a750*/  FFMA.FTZ R24, R21.reuse, R99.reuse, -0.16845393180847167969 ;  /* 0xbe2c7f3015187423 */ /* 0x0c0fe20000010063 */
[-C--:B------:R-:W-:Y:S01]  /*a760*/  FFMA.FTZ R23, R82, R99.reuse, -0.16845393180847167969 ;  /* 0xbe2c7f3052177423 */ /* 0x080fe20000010063 */
[----:B------:R-:W-:Y:S01]  /*a770*/  FFMA.FTZ R87, R32, R99, -0.16845393180847167969 ;  /* 0xbe2c7f3020577423 */ /* 0x000fe20000010063 */
[----:B------:R-:W-:Y:S01]  /*a780*/  FFMA.FTZ R83, R152, R83, 0.20512372255325317383 ;  /* 0x3e520bf498537423 */ /* 0x000fe20000010053 */
[C---:B------:R-:W-:Y:S01]  /*a790*/  FFMA.FTZ R24, R21.reuse, R24, 0.1716887056827545166 ;  /* 0x3e2fcf2a15187423 */ /* 0x040fe20000010018 */
[----:B------:R-:W-:Y:S01]  /*a7a0*/  FFMA.FTZ R23, R82, R23, 0.1716887056827545166 ;  /* 0x3e2fcf2a52177423 */ /* 0x000fe20000010017 */
[----:B------:R-:W-:Y:S01]  /*a7b0*/  FFMA.FTZ R87, R32, R87, 0.1716887056827545166 ;  /* 0x3e2fcf2a20577423 */ /* 0x000fe20000010057 */
[----:B------:R-:W-:Y:S01]  /*a7c0*/  FFMA.FTZ R83, R152, R83, -0.24046532809734344482 ;  /* 0xbe763c8b98537423 */ /* 0x000fe20000010053 */
[C---:B------:R-:W-:Y:S01]  /*a7d0*/  FFMA.FTZ R24, R21.reuse, R24, -0.17900948226451873779 ;  /* 0xbe374e4315187423 */ /* 0x040fe20000010018 */
[----:B------:R-:W-:Y:S01]  /*a7e0*/  FFMA.FTZ R23, R82, R23, -0.17900948226451873779 ;  /* 0xbe374e4352177423 */ /* 0x000fe20000010017 */
[----:B------:R-:W-:Y:S01]  /*a7f0*/  FFMA.FTZ R87, R32, R87, -0.17900948226451873779 ;  /* 0xbe374e4320577423 */ /* 0x000fe20000010057 */
[----:B------:R-:W-:Y:S01]  /*a800*/  FFMA.FTZ R83, R152, R83, 0.28857114911079406738 ;  /* 0x3e93bf9998537423 */ /* 0x000fe20000010053 */
[----:B------:R-:W-:Y:S01]  /*a810*/  FFMA.FTZ R24, R21, R24, 0.20512372255325317383 ;  /* 0x3e520bf415187423 */ /* 0x000fe20000010018 */
[----:B------:R-:W-:Y:S01]  /*a820*/  FFMA.FTZ R23, R82, R23, 0.20512372255325317383 ;  /* 0x3e520bf452177423 */ /* 0x000fe20000010017 */
[----:B------:R-:W-:Y:S01]  /*a830*/  FFMA.FTZ R87, R32, R87, 0.20512372255325317383 ;  /* 0x3e520bf420577423 */ /* 0x000fe20000010057 */
        /* <DEDUP_REMOVED lines=30> */
[----:B------:R-:W-:Y:S01]  /*aa20*/  FFMA.FTZ R83, R152, R83, -0.36067417263984680176 ;  /* 0xbeb8aa4998537423 */ /* 0x000fe20000010053 */
[----:B------:R-:W-:Y:S01]  /*aa30*/  FFMA.FTZ R24, R21, R24, -0.24046532809734344482 ;  /* 0xbe763c8b15187423 */ /* 0x000fe20000010018 */
[----:B------:R-:W-:Y:S01]  /*aa40*/  FFMA.FTZ R23, R82, R23, -0.24046532809734344482 ;  /* 0xbe763c8b52177423 */ /* 0x000fe20000010017 */
[----:B------:R-:W-:Y:S01]  /*aa50*/  FFMA.FTZ R87, R32, R87, -0.24046532809734344482 ;  /* 0xbe763c8b20577423 */ /* 0x000fe20000010057 */
        /* <DEDUP_REMOVED lines=30> */
[----:B------:R-:W-:Y:S01]  /*ac40*/  FFMA.FTZ R83, R152, R83, 0.48089820146560668945 ;  /* 0x3ef6384a98537423 */ /* 0x000fe20000010053 */
[----:B------:R-:W-:Y:S01]  /*ac50*/  F2FP.BF16.F32.PACK_AB R9, R91, R90 ;  /* 0x0000005a5b09723e */ /* 0x000fe200000010ff */
[----:B------:R-:W-:Y:S01]  /*ac60*/  FFMA.FTZ R24, R21, R24, 0.28857114911079406738 ;  /* 0x3e93bf9915187423 */ /* 0x000fe20000010018 */
[----:B------:R-:W-:Y:S01]  /*ac70*/  F2FP.BF16.F32.PACK_AB R11, R11, R154 ;  /* 0x0000009a0b0b723e */ /* 0x000fe200000010ff */
[----:B------:R-:W-:Y:S01]  /*ac80*/  FFMA.FTZ R23, R82, R23, 0.28857114911079406738 ;  /* 0x3e93bf9952177423 */ /* 0x000fe20000010017 */
[----:B------:R-:W-:Y:S01]  /*ac90*/  FFMA.FTZ R87, R32, R87, 0.28857114911079406738 ;  /* 0x3e93bf9920577423 */ /* 0x000fe20000010057 */
[----:B------:R-:W-:Y:S01]  /*aca0*/  ISETP.GE.U32.AND P0, PT, R15, 0x7f800000, PT ;  /* 0x7f8000000f00780c */ /* 0x000fe20003f06070 */
[----:B------:R-:W-:Y:S01]  /*acb0*/  FFMA.FTZ R83, R152, R83, -0.72134751081466674805 ;  /* 0xbf38aa3b98537423 */ /* 0x000fe20000010053 */
[C---:B------:R-:W-:Y:S01]  /*acc0*/  FFMA.FTZ R24, R21.reuse, R24, -0.36067417263984680176 ;  /* 0xbeb8aa4915187423 */ /* 0x040fe20000010018 */
[----:B------:R-:W-:Y:S01]  /*acd0*/  FFMA.FTZ R23, R82, R23, -0.36067417263984680176 ;  /* 0xbeb8aa4952177423 */ /* 0x000fe20000010017 */
[----:B------:R-:W-:Y:S01]  /*ace0*/  FFMA.FTZ R87, R32, R87, -0.36067417263984680176 ;  /* 0xbeb8aa4920577423 */ /* 0x000fe20000010057 */
[----:B------:R1:W-:Y:S01]  /*acf0*/  STSM.16.M88.4 [R0], R8 ;  /* 0x0000000800007844 */ /* 0x0003e20000000200 */
[----:B------:R-:W-:Y:S01]  /*ad00*/  FMUL R83, R152, R83 ;  /* 0x0000005398537220 */ /* 0x000fe20000400000 */
[C---:B------:R-:W-:Y:S01]  /*ad10*/  FFMA.FTZ R24, R21.reuse, R24, 0.48089820146560668945 ;  /* 0x3ef6384a15187423 */ /* 0x040fe20000010018 */
[----:B------:R-:W-:Y:S01]  /*ad20*/  FFMA.FTZ R23, R82, R23, 0.48089820146560668945 ;  /* 0x3ef6384a52177423 */ /* 0x000fe20000010017 */
[----:B------:R-:W-:Y:S01]  /*ad30*/  FFMA.FTZ R87, R32, R87, 0.48089820146560668945 ;  /* 0x3ef6384a20577423 */ /* 0x000fe20000010057 */
[----:B------:R-:W-:Y:S01]  /*ad40*/  FSEL R20, RZ, -23, P5 ;  /* 0xc1b80000ff147808 */ /* 0x000fe20002800000 */
[----:B------:R-:W-:Y:S01]  /*ad50*/  FMUL R83, R152, R83 ;  /* 0x0000005398537220 */ /* 0x000fe20000400000 */
[----:B------:R-:W-:Y:S01]  /*ad60*/  ISETP.GE.U32.AND P1, PT, R18, 0x7f800000, PT ;  /* 0x7f8000001200780c */ /* 0x000fe20003f26070 */
[----:B------:R-:W-:Y:S01]  /*ad70*/  FFMA.FTZ R24, R21, R24, -0.72134751081466674805 ;  /* 0xbf38aa3b15187423 */ /* 0x000fe20000010018 */
[----:B------:R-:W-:Y:S01]  /*ad80*/  ISETP.GE.U32.AND P5, PT, R17, 0x7f800000, PT ;  /* 0x7f8000001100780c */ /* 0x000fe20003fa6070 */
[----:B------:R-:W-:Y:S01]  /*ad90*/  FFMA.FTZ R23, R82, R23, -0.72134751081466674805 ;  /* 0xbf38aa3b52177423 */ /* 0x000fe20000010017 */
[----:B------:R-:W-:Y:S01]  /*ada0*/  ISETP.GE.U32.AND P4, PT, R16, 0x7f800000, PT ;  /* 0x7f8000001000780c */ /* 0x000fe20003f86070 */
[----:B------:R-:W-:Y:S01]  /*adb0*/  FFMA.FTZ R87, R32, R87, -0.72134751081466674805 ;  /* 0xbf38aa3b20577423 */ /* 0x000fe20000010057 */
[----:B------:R-:W-:Y:S01]  /*adc0*/  FFMA.FTZ R83, R152, 1.4426950216293334961, R83 ;  /* 0x3fb8aa3b98537823 */ /* 0x000fe20000010053 */
[C---:B------:R-:W-:Y:S01]  /*add0*/  FMUL R24, R21.reuse, R24 ;  /* 0x0000001815187220 */ /* 0x040fe20000400000 */
[----:B------:R-:W-:Y:S01]  /*ade0*/  FMUL R23, R82, R23 ;  /* 0x0000001752177220 */ /* 0x000fe20000400000 */
[----:B-1----:R-:W-:Y:S01]  /*adf0*/  @P0 MOV R8, 0x7f800000 ;  /* 0x7f80000000080802 */ /* 0x002fe20000000f00 */
[----:B------:R-:W-:Y:S01]  /*ae00*/  FMUL R87, R32, R87 ;  /* 0x0000005720577220 */ /* 0x000fe20000400000 */
[----:B------:R-:W-:Y:S01]  /*ae10*/  FADD R86, R86, R83 ;  /* 0x0000005356567221 */ /* 0x000fe20000000000 */
[----:B------:R-:W-:Y:S01]  /*ae20*/  FMUL R24, R21, R24 ;  /* 0x0000001815187220 */ /* 0x000fe20000400000 */
[----:B------:R-:W-:Y:S01]  /*ae30*/  FMUL R23, R82, R23 ;  /* 0x0000001752177220 */ /* 0x000fe20000400000 */
[----:B------:R-:W-:Y:S01]  /*ae40*/  FMUL R87, R32, R87 ;  /* 0x0000005720577220 */ /* 0x000fe20000400000 */
[C---:B------:R-:W-:Y:S01]  /*ae50*/  FSETP.NEU.AND P3, PT, R15.reuse, RZ, PT ;  /* 0x000000ff0f00720b */ /* 0x040fe20003f6d000 */
[----:B------:R-:W-:Y:S01]  /*ae60*/  @P0 FFMA.FTZ R86, R15, R8, +INF ;  /* 0x7f8000000f560423 */ /* 0x000fe20000010008 */
[----:B------:R-:W-:Y:S01]  /*ae70*/  LOP3.LUT R15, R224, 0xff, RZ, 0xc0, !PT ;  /* 0x000000ffe00f7812 */ /* 0x000fe200078ec0ff */
[----:B------:R-:W-:Y:S01]  /*ae80*/  FFMA.FTZ R20, R153, 1.1920928955078125e-07, R20 ;  /* 0x3400000099147823 */ /* 0x000fe20000010014 */
[----:B------:R-:W-:Y:S01]  /*ae90*/  FFMA.FTZ R21, R21, 1.4426950216293334961, R24 ;  /* 0x3fb8aa3b15157823 */ /* 0x000fe20000010018 */
[----:B------:R-:W-:Y:S01]  /*aea0*/  FFMA.FTZ R23, R82, 1.4426950216293334961, R23 ;  /* 0x3fb8aa3b52177823 */ /* 0x000fe20000010017 */
[----:B------:R-:W-:Y:S01]  /*aeb0*/  FFMA.FTZ R32, R32, 1.4426950216293334961, R87 ;  /* 0x3fb8aa3b20207823 */ /* 0x000fe20000010057 */
[----:B------:R-:W-:Y:S01]  /*aec0*/  @P1 MOV R9, 0x7f800000 ;  /* 0x7f80000000091802 */ /* 0x000fe20000000f00 */
[----:B------:R-:W-:Y:S01]  /*aed0*/  @P5 IMAD.MOV.U32 R8, RZ, RZ, 0x7f800000 ;  /* 0x7f800000ff085424 */ /* 0x000fe200078e00ff */
[----:B------:R-:W-:Y:S01]  /*aee0*/  @P4 MOV R11, 0x7f800000 ;  /* 0x7f800000000b4802 */ /* 0x000fe20000000f00 */
[----:B------:R-:W-:Y:S01]  /*aef0*/  FADD R82, R22, R21 ;  /* 0x0000001516527221 */ /* 0x000fe20000000000 */
[----:B------:R-:W-:Y:S01]  /*af00*/  LEA R15, R15, UR7, 0x4 ;  /* 0x000000070f0f7c11 */ /* 0x000fe2000f8e20ff */
[----:B------:R-:W-:Y:S01]  /*af10*/  FADD R83, R20, R23 ;  /* 0x0000001714537221 */ /* 0x000fe20000000000 */
[----:B------:R-:W-:Y:S01]  /*af20*/  FADD R87, R19, R32 ;  /* 0x0000002013577221 */ /* 0x000fe20000000000 */
[----:B------:R-:W-:Y:S01]  /*af30*/  @P1 FFMA.FTZ R82, R18, R9, +INF ;  /* 0x7f80000012521423 */ /* 0x000fe20000010009 */
[----:B------:R-:W-:Y:S01]  /*af40*/  @P5 FFMA.FTZ R83, R17, R8, +INF ;  /* 0x7f80000011535423 */ /* 0x000fe20000010008 */
[----:B------:R-:W-:Y:S01]  /*af50*/  @P4 FFMA.FTZ R87, R16, R11, +INF ;  /* 0x7f80000010574423 */ /* 0x000fe2000001000b */
[----:B------:R-:W-:Y:S01]  /*af60*/  BAR.SYNC.DEFER_BLOCKING 0x0 ;  /* 0x0000000000007b1d */ /* 0x000fe20000010000 */
[----:B------:R-:W-:-:S02]  /*af70*/  F2FP.BF16.F32.PACK_AB R20, R93, R92 ;  /* 0x0000005c5d14723e */ /* 0x000fc400000010ff */
[----:B------:R-:W-:Y:S02]  /*af80*/  F2FP.BF16.F32.PACK_AB R21, R95, R94 ;  /* 0x0000005e5f15723e */ /* 0x000fe400000010ff */
[----:B------:R-:W-:Y:S02]  /*af90*/  F2FP.BF16.F32.PACK_AB R22, R29, R28 ;  /* 0x0000001c1d16723e */ /* 0x000fe400000010ff */
[----:B------:R-:W-:Y:S02]  /*afa0*/  F2FP.BF16.F32.PACK_AB R23, R31, R30 ;  /* 0x0000001e1f17723e */ /* 0x000fe400000010ff */
[----:B------:R-:W-:Y:S02]  /*afb0*/  FSETP.NEU.AND P2, PT, R18, RZ, PT ;  /* 0x000000ff1200720b */ /* 0x000fe40003f4d000 */
[----:B------:R-:W-:Y:S02]  /*afc0*/  FSETP.NEU.AND P1, PT, R17, RZ, PT ;  /* 0x000000ff1100720b */ /* 0x000fe40003f2d000 */
[----:B------:R-:W-:-:S02]  /*afd0*/  FSETP.NEU.AND P0, PT, R16, RZ, PT ;  /* 0x000000ff1000720b */ /* 0x000fc40003f0d000 */
[----:B------:R-:W-:Y:S02]  /*afe0*/  F2FP.BF16.F32.PACK_AB R26, R26, R27 ;  /* 0x0000001b1a1a723e */ /* 0x000fe400000010ff */
[----:B------:R-:W-:Y:S02]  /*aff0*/  F2FP.BF16.F32.PACK_AB R24, R97, R96 ;  /* 0x000000606118723e */ /* 0x000fe400000010ff */
[----:B------:R-:W-:Y:S02]  /*b000*/  F2FP.BF16.F32.PACK_AB R25, R25, R98 ;  /* 0x000000621919723e */ /* 0x000fe400000010ff */
[----:B------:R-:W-:Y:S02]  /*b010*/  F2FP.BF16.F32.PACK_AB R27, R35, R34 ;  /* 0x00000022231b723e */ /* 0x000fe400000010ff */
[----:B------:R-:W-:Y:S01]  /*b020*/  F2FP.BF16.F32.PACK_AB R28, R101, R100 ;  /* 0x00000064651c723e */ /* 0x000fe200000010ff */
[----:B------:R-:W1:Y:S01]  /*b030*/  LDS.128 R8, [R15] ;  /* 0x000000000f087984 */ /* 0x000e620000000c00 */
[----:B------:R-:W-:Y:S01]  /*b040*/  F2FP.BF16.F32.PACK_AB R29, R103, R102 ;  /* 0x00000066671d723e */ /* 0x000fe200000010ff */
[----:B------:R-:W2:Y:S01]  /*b050*/  LDC R101, c[0x0][0x278] ;  /* 0x00009e00ff657b82 */ /* 0x000ea20000000800 */
[----:B------:R-:W-:-:S07]  /*b060*/  F2FP.BF16.F32.PACK_AB R30, R37, R36 ;  /* 0x00000024251e723e */ /* 0x000fce00000010ff */
[----:B------:R-:W-:Y:S01]  /*b070*/  BAR.SYNC.DEFER_BLOCKING 0x0 ;  /* 0x0000000000007b1d */ /* 0x000fe20000010000 */
        /* <DEDUP_REMOVED lines=11> */
[----:B------:R-:W-:Y:S01]  /*b130*/  F2FP.BF16.F32.PACK_AB R38, R49, R48 ;  /* 0x000000303126723e */ /* 0x000fe200000010ff */
[----:B------:R-:W-:Y:S01]  /*b140*/  STSM.16.M88.4 [R0], R20 ;  /* 0x0000001400007844 */ /* 0x000fe20000000200 */
[----:B------:R-:W-:-:S02]  /*b150*/  F2FP.BF16.F32.PACK_AB R39, R51, R50 ;  /* 0x000000323327723e */ /* 0x000fc400000010ff */
[----:B------:R-:W-:Y:S01]  /*b160*/  F2FP.BF16.F32.PACK_AB R48, R117, R116 ;  /* 0x000000747530723e */ /* 0x000fe200000010ff */
[----:B------:R-:W-:Y:S01]  /*b170*/  BAR.SYNC.DEFER_BLOCKING 0x0 ;  /* 0x0000000000007b1d */ /* 0x000fe20000010000 */
        /* <DEDUP_REMOVED lines=12> */
[----:B------:R-:W3:Y:S01]  /*b240*/  LDS.128 R16, [R15] ;  /* 0x000000000f107984 */ /* 0x000ee20000000c00 */
[----:B------:R-:W-:Y:S02]  /*b250*/  F2FP.BF16.F32.PACK_AB R53, R131, R130 ;  /* 0x000000828335723e */ /* 0x000fe400000010ff */
[----:B------:R-:W-:Y:S01]  /*b260*/  F2FP.BF16.F32.PACK_AB R54, R65, R64 ;  /* 0x000000404136723e */ /* 0x000fe200000010ff */
[----:B------:R-:W-:Y:S01]  /*b270*/  BAR.SYNC.DEFER_BLOCKING 0x0 ;  /* 0x0000000000007b1d */ /* 0x000fe20000010000 */
[----:B------:R-:W-:Y:S02]  /*b280*/  F2FP.BF16.F32.PACK_AB R55, R67, R66 ;  /* 0x000000424337723e */ /* 0x000fe400000010ff */
[----:B------:R-:W-:Y:S02]  /*b290*/  F2FP.BF16.F32.PACK_AB R60, R133, R132 ;  /* 0x00000084853c723e */ /* 0x000fe400000010ff */
[----:B------:R-:W-:-:S02]  /*b2a0*/  F2FP.BF16.F32.PACK_AB R61, R135, R134 ;  /* 0x00000086873d723e */ /* 0x000fc400000010ff */
[----:B------:R-:W-:Y:S02]  /*b2b0*/  F2FP.BF16.F32.PACK_AB R62, R69, R68 ;  /* 0x00000044453e723e */ /* 0x000fe400000010ff */
[----:B------:R-:W-:Y:S01]  /*b2c0*/  F2FP.BF16.F32.PACK_AB R63, R71, R70 ;  /* 0x00000046473f723e */ /* 0x000fe200000010ff */
[----:B------:R-:W4:Y:S01]  /*b2d0*/  LDC.64 R68, c[0x0][0x228] ;  /* 0x00008a00ff447b82 */ /* 0x000f220000000a00 */
[----:B------:R-:W-:Y:S02]  /*b2e0*/  F2FP.BF16.F32.PACK_AB R136, R137, R136 ;  /* 0x000000888988723e */ /* 0x000fe400000010ff */
[----:B------:R-:W-:Y:S02]  /*b2f0*/  F2FP.BF16.F32.PACK_AB R137, R139, R138 ;  /* 0x0000008a8b89723e */ /* 0x000fe400000010ff */
[----:B------:R-:W-:Y:S02]  /*b300*/  F2FP.BF16.F32.PACK_AB R138, R73, R72 ;  /* 0x00000048498a723e */ /* 0x000fe400000010ff */
[----:B------:R-:W-:-:S02]  /*b310*/  F2FP.BF16.F32.PACK_AB R139, R75, R74 ;  /* 0x0000004a4b8b723e */ /* 0x000fc400000010ff */
[----:B------:R-:W-:Y:S01]  /*b320*/  F2FP.BF16.F32.PACK_AB R140, R141, R140 ;  /* 0x0000008c8d8c723e */ /* 0x000fe200000010ff */
[----:B------:R-:W1:Y:S01]  /*b330*/  LDC R75, c[0x0][0x278] ;  /* 0x00009e00ff4b7b82 */ /* 0x000e620000000800 */
[----:B------:R-:W-:Y:S02]  /*b340*/  F2FP.BF16.F32.PACK_AB R141, R143, R142 ;  /* 0x0000008e8f8d723e */ /* 0x000fe400000010ff */
[----:B------:R-:W-:Y:S01]  /*b350*/  F2FP.BF16.F32.PACK_AB R142, R77, R76 ;  /* 0x0000004c4d8e723e */ /* 0x000fe200000010ff */
[----:B------:R-:W-:Y:S01]  /*b360*/  STSM.16.M88.4 [R0], R24 ;  /* 0x0000001800007844 */ /* 0x000fe20000000200 */
[----:B------:R-:W-:Y:S02]  /*b370*/  F2FP.BF16.F32.PACK_AB R143, R79, R78 ;  /* 0x0000004e4f8f723e */ /* 0x000fe400000010ff */
[----:B------:R-:W-:Y:S01]  /*b380*/  LOP3.LUT R223, R224, 0xff, RZ, 0xc0, !PT ;  /* 0x000000ffe0df7812 */ /* 0x000fe200078ec0ff */
[----:B------:R-:W-:Y:S01]  /*b390*/  BAR.SYNC.DEFER_BLOCKING 0x0 ;  /* 0x0000000000007b1d */ /* 0x000fe20000010000 */
[----:B------:R-:W-:-:S02]  /*b3a0*/  F2FP.BF16.F32.PACK_AB R144, R145, R144 ;  /* 0x000000909190723e */ /* 0x000fc400000010ff */
[----:B0-----:R-:W-:Y:S02]  /*b3b0*/  LEA R222, R222, R223, 0x8 ;  /* 0x000000dfdede7211 */ /* 0x001fe400078e40ff */
[----:B------:R-:W-:Y:S02]  /*b3c0*/  F2FP.BF16.F32.PACK_AB R145, R147, R146 ;  /* 0x000000929391723e */ /* 0x000fe400000010ff */
[----:B------:R-:W-:Y:S01]  /*b3d0*/  F2FP.BF16.F32.PACK_AB R147, R6, R7 ;  /* 0x000000070693723e */ /* 0x000fe200000010ff */
[----:B------:R-:W-:Y:S01]  /*b3e0*/  IMAD R64, R222, UR5, RZ ;  /* 0x00000005de407c24 */ /* 0x000fe2000f8e02ff */
[----:B------:R-:W-:Y:S01]  /*b3f0*/  F2FP.BF16.F32.PACK_AB R146, R81, R80 ;  /* 0x000000505192723e */ /* 0x000fe200000010ff */
[----:B------:R-:W-:Y:S01]  /*b400*/  USHF.L.U32 UR5, UR4, 0x1, URZ ;  /* 0x0000000104057899 */ /* 0x000fe2000800063f */
[----:B------:R-:W-:Y:S01]  /*b410*/  F2FP.BF16.F32.PACK_AB R148, R149, R148 ;  /* 0x000000949594723e */ /* 0x000fe200000010ff */
[C---:B------:R-:W-:Y:S01]  /*b420*/  IMAD.HI R6, R64.reuse, 0x2, RZ ;  /* 0x0000000240067827 */ /* 0x040fe200078e02ff */
[----:B------:R-:W-:-:S02]  /*b430*/  SHF.L.U32 R73, R64, 0x1, RZ ;  /* 0x0000000140497819 */ /* 0x000fc400000006ff */
[----:B------:R-:W-:Y:S01]  /*b440*/  F2FP.BF16.F32.PACK_AB R149, R151, R150 ;  /* 0x000000969795723e */ /* 0x000fe200000010ff */
[----:B-1----:R-:W-:Y:S01]  /*b450*/  IMAD R89, R75, 0xa, RZ ;  /* 0x0000000a4b597824 */ /* 0x002fe200078e02ff */
[----:B----4-:R-:W-:Y:S01]  /*b460*/  IADD3 R72, P4, P5, R73, UR5, R68 ;  /* 0x0000000549487c10 */ /* 0x010fe2000fd9e044 */
[----:B------:R-:W-:Y:S01]  /*b470*/  UIMAD.WIDE UR4, UR4, 0x2, URZ ;  /* 0x00000002040478a5 */ /* 0x000fe2000f8e023f */
[----:B------:R-:W-:Y:S01]  /*b480*/  F2FP.BF16.F32.PACK_AB R150, R85, R84 ;  /* 0x000000545596723e */ /* 0x000fe200000010ff */
[----:B------:R-:W-:Y:S01]  /*b490*/  IMAD R85, R75, 0x6, RZ ;  /* 0x000000064b557824 */ /* 0x000fe200078e02ff */
[----:B------:R-:W-:Y:S01]  /*b4a0*/  F2FP.BF16.F32.PACK_AB R151, R3, R4 ;  /* 0x000000040397723e */ /* 0x000fe200000010ff */
[C---:B------:R-:W-:Y:S01]  /*b4b0*/  IMAD R3, R75.reuse, 0x3, RZ ;  /* 0x000000034b037824 */ /* 0x040fe200078e02ff */
[C---:B------:R-:W-:Y:S01]  /*b4c0*/  SHF.L.U32 R77, R75.reuse, 0x1, RZ ;  /* 0x000000014b4d7819 */ /* 0x040fe200000006ff */
[----:B------:R-:W0:Y:S01]  /*b4d0*/  LDS.128 R20, [R15] ;  /* 0x000000000f147984 */ /* 0x000e220000000c00 */
[----:B------:R-:W-:Y:S01]  /*b4e0*/  IADD3.X R73, R6, UR5, R69, P4, P5 ;  /* 0x0000000506497c10 */ /* 0x000fe2000a7ea445 */
[----:B------:R-:W-:Y:S01]  /*b4f0*/  IMAD R91, R75, 0xc, RZ ;  /* 0x0000000c4b5b7824 */ /* 0x000fe200078e02ff */
[-C--:B------:R-:W-:Y:S01]  /*b500*/  IADD3 R6, P4, R77, R72.reuse, RZ ;  /* 0x000000484d067210 */ /* 0x080fe20007f9e0ff */
[----:B------:R-:W-:Y:S01]  /*b510*/  BAR.SYNC.DEFER_BLOCKING 0x0 ;  /* 0x0000000000007b1d */ /* 0x000fe20000010000 */
[CC--:B------:R-:W-:Y:S01]  /*b520*/  LEA R76, P5, R75.reuse, R72.reuse, 0x2 ;  /* 0x000000484b4c7211 */ /* 0x0c0fe200078a10ff */
[C---:B------:R-:W-:Y:S01]  /*b530*/  IMAD R93, R75.reuse, 0xe, RZ ;  /* 0x0000000e4b5d7824 */ /* 0x040fe200078e02ff */
[CC--:B------:R-:W-:Y:S01]  /*b540*/  LEA.HI.X.SX32 R7, R75.reuse, R73.reuse, 0x1, P4 ;  /* 0x000000494b077211 */ /* 0x0c0fe200020f0eff */
[C---:B------:R-:W-:Y:S01]  /*b550*/  IMAD R95, R75.reuse, 0x12, RZ ;  /* 0x000000124b5f7824 */ /* 0x040fe200078e02ff */
[----:B------:R-:W-:Y:S01]  /*b560*/  PRMT R4, R8, 0x7632, R4 ;  /* 0x0000763208047816 */ /* 0x000fe20000000004 */
[----:B------:R-:W-:Y:S01]  /*b570*/  IMAD R97, R75, 0x14, RZ ;  /* 0x000000144b617824 */ /* 0x000fe200078e02ff */
[-C--:B------:R-:W-:Y:S01]  /*b580*/  LEA.HI.X.SX32 R77, R77, R73.reuse, 0x1, P5 ;  /* 0x000000494d4d7211 */ /* 0x080fe200028f0eff */
[----:B------:R-:W-:Y:S01]  /*b590*/  IMAD R99, R75, 0x1c, RZ ;  /* 0x0000001c4b637824 */ /* 0x000fe200078e02ff */
[-C--:B------:R-:W-:Y:S01]  /*b5a0*/  IADD3 R78, P5, R85, R72.reuse, RZ ;  /* 0x00000048554e7210 */ /* 0x080fe20007fbe0ff */
[C---:B------:R-:W-:Y:S01]  /*b5b0*/  IMAD R105, R75.reuse, 0x2a, RZ ;  /* 0x0000002a4b697824 */ /* 0x040fe200078e02ff */
[C---:B------:R-:W-:Y:S01]  /*b5c0*/  SHF.L.U32 R81, R75.reuse, 0x2, RZ ;  /* 0x000000024b517819 */ /* 0x040fe200000006ff */
[----:B------:R-:W-:Y:S01]  /*b5d0*/  IMAD R107, R75, 0x2c, RZ ;  /* 0x0000002c4b6b7824 */ /* 0x000fe200078e02ff */
[-C--:B------:R-:W-:Y:S01]  /*b5e0*/  LEA.HI.X.SX32 R79, R3, R73.reuse, 0x1, P5 ;  /* 0x00000049034f7211 */ /* 0x080fe200028f0eff */
[C---:B------:R-:W-:Y:S01]  /*b5f0*/  IMAD R3, R75.reuse, 0x5, RZ ;  /* 0x000000054b037824 */ /* 0x040fe200078e02ff */
[C---:B------:R-:W-:Y:S01]  /*b600*/  LEA R80, P4, R75.reuse, R72, 0x3 ;  /* 0x000000484b507211 */ /* 0x040fe200078818ff */
[C---:B------:R-:W-:Y:S01]  /*b610*/  IMAD R109, R75.reuse, 0x30, RZ ;  /* 0x000000304b6d7824 */ /* 0x040fe200078e02ff */
[----:B------:R-:W-:Y:S01]  /*b620*/  FSEL R82, R82, -INF , P2 ;  /* 0xff80000052527808 */ /* 0x000fe20001000000 */
[----:B------:R-:W-:Y:S01]  /*b630*/  IMAD R111, R75, 0x32, RZ ;  /* 0x000000324b6f7824 */ /* 0x000fe200078e02ff */
[----:B------:R-:W-:Y:S01]  /*b640*/  LEA.HI.X.SX32 R81, R81, R73, 0x1, P4 ;  /* 0x0000004951517211 */ /* 0x000fe200020f0eff */
[----:B------:R-:W-:Y:S01]  /*b650*/  IMAD R113, R75, 0x34, RZ ;  /* 0x000000344b717824 */ /* 0x000fe200078e02ff */
[----:B------:R-:W-:Y:S01]  /*b660*/  FSEL R83, R83, -INF , P1 ;  /* 0xff80000053537808 */ /* 0x000fe20000800000 */
[C---:B------:R-:W-:Y:S01]  /*b670*/  IMAD R117, R75.reuse, 0x3a, RZ ;  /* 0x0000003a4b757824 */ /* 0x040fe200078e02ff */
[----:B------:R-:W-:Y:S01]  /*b680*/  ULDC UR4, c[0x0][0x27c] ;  /* 0x00009f0000047ab9 */ /* 0x000fe20000000800 */
[----:B------:R-:W-:Y:S01]  /*b690*/  STSM.16.M88.4 [R0], R28 ;  /* 0x0000001c00007844 */ /* 0x000fe20000000200 */
[----:B------:R-:W-:-:S02]  /*b6a0*/  IMAD R115, R75, 0x38, RZ ;  /* 0x000000384b737824 */ /* 0x000fc400078e02ff */
[----:B------:R-:W-:Y:S01]  /*b6b0*/  FFMA R12, R83, 0.69314718246459960938, R12 ;  /* 0x3f317218530c7823 */ /* 0x000fe2000000000c */
[C---:B------:R-:W-:Y:S01]  /*b6c0*/  IMAD R121, R75.reuse, 0x3e, RZ ;  /* 0x0000003e4b797824 */ /* 0x040fe200078e02ff */
[----:B------:R-:W-:Y:S01]  /*b6d0*/  BAR.SYNC.DEFER_BLOCKING 0x0 ;  /* 0x0000000000007b1d */ /* 0x000fe20000010000 */
[C---:B------:R-:W-:Y:S01]  /*b6e0*/  IMAD R119, R75.reuse, 0x3c, RZ ;  /* 0x0000003c4b777824 */ /* 0x040fe200078e02ff */
[----:B------:R-:W-:Y:S01]  /*b6f0*/  UIMAD UR4, UR6, UR4, URZ ;  /* 0x00000004060472a4 */ /* 0x000fe2000f8e023f */
[C---:B------:R-:W-:Y:S02]  /*b700*/  IMAD R123, R75.reuse, 0x42, RZ ;  /* 0x000000424b7b7824 */ /* 0x040fe400078e02ff */
[C---:B------:R-:W-:Y:S01]  /*b710*/  IMAD R125, R75.reuse, 0x44, RZ ;  /* 0x000000444b7d7824 */ /* 0x040fe200078e02ff */
[----:B------:R-:W-:Y:S01]  /*b720*/  USHF.L.U32 UR6, UR4, 0x2, URZ ;  /* 0x0000000204067899 */ /* 0x000fe2000800063f */
[C---:B------:R-:W-:Y:S01]  /*b730*/  IMAD R127, R75.reuse, 0x46, RZ ;  /* 0x000000464b7f7824 */ /* 0x040fe200078e02ff */
[----:B------:R-:W-:Y:S01]  /*b740*/  UIMAD.WIDE UR4, UR4, 0x4, URZ ;  /* 0x00000004040478a5 */ /* 0x000fe2000f8e023f */
[----:B------:R-:W-:-:S02]  /*b750*/  IMAD R131, R75, 0x4a, RZ ;  /* 0x0000004a4b837824 */ /* 0x000fc400078e02ff */
[C---:B------:R-:W-:Y:S02]  /*b760*/  IMAD R129, R75.reuse, 0x48, RZ ;  /* 0x000000484b817824 */ /* 0x040fe400078e02ff */
[----:B------:R-:W-:Y:S01]  /*b770*/  IMAD R103, R75, 0x4e, RZ ;  /* 0x0000004e4b677824 */ /* 0x000fe200078e02ff */
[----:B------:R-:W-:Y:S01]  /*b780*/  LDS.128 R24, [R15] ;  /* 0x000000000f187984 */ /* 0x000fe20000000c00 */
[----:B------:R-:W-:Y:S06]  /*b790*/  BAR.SYNC.DEFER_BLOCKING 0x0 ;  /* 0x0000000000007b1d */ /* 0x000fec0000010000 */
[----:B------:R-:W-:Y:S02]  /*b7a0*/  STSM.16.M88.4 [R0], R32 ;  /* 0x0000002000007844 */ /* 0x000fe40000000200 */
[----:B------:R-:W-:Y:S06]  /*b7b0*/  BAR.SYNC.DEFER_BLOCKING 0x0 ;  /* 0x0000000000007b1d */ /* 0x000fec0000010000 */
[----:B------:R-:W-:Y:S02]  /*b7c0*/  LDS.128 R28, [R15] ;  /* 0x000000000f1c7984 */ /* 0x000fe40000000c00 */
        /* <DEDUP_REMOVED lines=15> */
[----:B------:R-:W1:Y:S02]  /*b8c0*/  LDS.128 R48, [R15] ;  /* 0x000000000f307984 */ /* 0x000e640000000c00 */
        /* <DEDUP_REMOVED lines=19> */
[----:B------:R-:W4:Y:S02]  /*ba00*/  LDS.128 R64, [R15] ;  /* 0x000000000f407984 */ /* 0x000f240000000c00 */
[----:B------:R-:W-:Y:S06]  /*ba10*/  BAR.SYNC.DEFER_BLOCKING 0x0 ;  /* 0x0000000000007b1d */ /* 0x000fec0000010000 */
[----:B------:R-:W-:Y:S02]  /*ba20*/  STSM.16.M88.4 [R0], R144 ;  /* 0x0000009000007844 */ /* 0x000fe40000000200 */
[----:B------:R-:W-:Y:S06]  /*ba30*/  BAR.SYNC.DEFER_BLOCKING 0x0 ;  /* 0x0000000000007b1d */ /* 0x000fec0000010000 */
[----:B------:R-:W4:Y:S02]  /*ba40*/  LDS.128 R68, [R15] ;  /* 0x000000000f447984 */ /* 0x000f240000000c00 */
[----:B------:R-:W-:Y:S06]  /*ba50*/  BAR.SYNC.DEFER_BLOCKING 0x0 ;  /* 0x0000000000007b1d */ /* 0x000fec0000010000 */
[----:B------:R2:W-:Y:S02]  /*ba60*/  STSM.16.M88.4 [R0], R148 ;  /* 0x0000009400007844 */ /* 0x0005e40000000200 */
[----:B------:R-:W-:Y:S01]  /*ba70*/  BAR.SYNC.DEFER_BLOCKING 0x0 ;  /* 0x0000000000007b1d */ /* 0x000fe20000010000 */
[----:B--2---:R-:W-:-:S05]  /*ba80*/  PRMT R0, R10, 0x7632, R0 ;  /* 0x000076320a007816 */ /* 0x004fca0000000000 */
[----:B------:R2:W-:Y:S04]  /*ba90*/  STG.E.U16 desc[UR40][R72.64], R8 ;  /* 0x0000000848007986 */ /* 0x0005e8000c101528 */
[----:B------:R3:W-:Y:S04]  /*baa0*/  STG.E.U16 desc[UR40][R6.64], R4 ;  /* 0x0000000406007986 */ /* 0x0007e8000c101528 */
[----:B------:R0:W-:Y:S01]  /*bab0*/  STG.E.U16 desc[UR40][R76.64], R9 ;  /* 0x000000094c007986 */ /* 0x0001e2000c101528 */
[----:B--2---:R-:W-:Y:S02]  /*bac0*/  IADD3 R8, P6, R91, R72, RZ ;  /* 0x000000485b087210 */ /* 0x004fe40007fde0ff */
[----:B---3--:R-:W-:-:S02]  /*bad0*/  PRMT R7, R9, 0x7632, R7 ;  /* 0x0000763209077816 */ /* 0x008fc40000000007 */
[-C--:B------:R-:W-:Y:S02]  /*bae0*/  IADD3 R6, P5, R89, R72.reuse, RZ ;  /* 0x0000004859067210 */ /* 0x080fe40007fbe0ff */
[-C--:B0-----:R-:W-:Y:S01]  /*baf0*/  LEA.HI.X.SX32 R9, R85, R73.reuse, 0x1, P6 ;  /* 0x0000004955097211 */ /* 0x081fe200030f0eff */
[----:B------:R0:W-:Y:S01]  /*bb00*/  STG.E.U16 desc[UR40][R78.64], R7 ;  /* 0x000000074e007986 */ /* 0x0001e2000c101528 */
[-C--:B------:R-:W-:Y:S01]  /*bb10*/  IADD3 R76, P4, R93, R72.reuse, RZ ;  /* 0x000000485d4c7210 */ /* 0x080fe20007f9e0ff */
[----:B------:R-:W-:Y:S01]  /*bb20*/  IMAD.SHL.U32 R85, R75, 0x8, RZ ;  /* 0x000000084b557824 */ /* 0x000fe200078e00ff */
[----:B------:R-:W-:Y:S01]  /*bb30*/  PRMT R4, R11, 0x7632, R4 ;  /* 0x000076320b047816 */ /* 0x000fe20000000004 */
[----:B------:R2:W-:Y:S01]  /*bb40*/  STG.E.U16 desc[UR40][R80.64], R10 ;  /* 0x0000000a50007986 */ /* 0x0005e2000c101528 */
[----:B0-----:R-:W-:Y:S01]  /*bb50*/  LEA.HI.X.SX32 R7, R3, R73, 0x1, P5 ;  /* 0x0000004903077211 */ /* 0x001fe200028f0eff */
[C---:B------:R-:W-:Y:S01]  /*bb60*/  IMAD R3, R75.reuse, 0x7, RZ ;  /* 0x000000074b037824 */ /* 0x040fe200078e02ff */
[C---:B------:R-:W-:Y:S01]  /*bb70*/  LEA R78, P5, R75.reuse, R72, 0x4 ;  /* 0x000000484b4e7211 */ /* 0x040fe200078a20ff */
[----:B--2---:R-:W-:-:S02]  /*bb80*/  IMAD R81, R75, 0x16, RZ ;  /* 0x000000164b517824 */ /* 0x004fc400078e02ff */
[----:B------:R0:W-:Y:S01]  /*bb90*/  STG.E.U16 desc[UR40][R6.64], R0 ;  /* 0x0000000006007986 */ /* 0x0001e2000c101528 */
[-C--:B------:R-:W-:Y:S01]  /*bba0*/  LEA.HI.X.SX32 R77, R3, R73.reuse, 0x1, P4 ;  /* 0x00000049034d7211 */ /* 0x080fe200020f0eff */
[----:B------:R-:W-:Y:S01]  /*bbb0*/  IMAD R3, R75, 0x9, RZ ;  /* 0x000000094b037824 */ /* 0x000fe200078e02ff */
[----:B------:R-:W-:Y:S01]  /*bbc0*/  LEA.HI.X.SX32 R79, R85, R73, 0x1, P5 ;  /* 0x00000049554f7211 */ /* 0x000fe200028f0eff */
[----:B------:R2:W-:Y:S01]  /*bbd0*/  STG.E.U16 desc[UR40][R8.64], R11 ;  /* 0x0000000b08007986 */ /* 0x0005e2000c101528 */
[----:B------:R-:W-:-:S03]  /*bbe0*/  IMAD R85, R75, 0x18, RZ ;  /* 0x000000184b557824 */ /* 0x000fc600078e02ff */
[----:B------:R3:W-:Y:S01]  /*bbf0*/  STG.E.U16 desc[UR40][R76.64], R4 ;  /* 0x000000044c007986 */ /* 0x0007e2000c101528 */
[----:B0-----:R-:W-:-:S03]  /*bc00*/  IADD3 R6, P4, R95, R72, RZ ;  /* 0x000000485f067210 */ /* 0x001fc60007f9e0ff */
[----:B------:R0:W-:Y:S01]  /*bc10*/  STG.E.U16 desc[UR40][R78.64], R16 ;  /* 0x000000104e007986 */ /* 0x0001e2000c101528 */
[----:B------:R-:W-:Y:S02]  /*bc20*/  PRMT R0, R16, 0x7632, R0 ;  /* 0x0000763210007816 */ /* 0x000fe40000000000 */
[-C--:B--2---:R-:W-:Y:S02]  /*bc30*/  IADD3 R8, P5, R97, R72.reuse, RZ ;  /* 0x0000004861087210 */ /* 0x084fe40007fbe0ff */
[-C--:B------:R-:W-:Y:S01]  /*bc40*/  LEA.HI.X.SX32 R7, R3, R73.reuse, 0x1, P4 ;  /* 0x0000004903077211 */ /* 0x080fe200020f0eff */
[----:B------:R-:W-:Y:S01]  /*bc50*/  IMAD R3, R75, 0xb, RZ ;  /* 0x0000000b4b037824 */ /* 0x000fe200078e02ff */
[-C--:B------:R-:W-:Y:S01]  /*bc60*/  LEA.HI.X.SX32 R9, R89, R73.reuse, 0x1, P5 ;  /* 0x0000004959097211 */ /* 0x080fe200028f0eff */
[----:B------:R-:W-:Y:S01]  /*bc70*/  IMAD R89, R75, 0x1a, RZ ;  /* 0x0000001a4b597824 */ /* 0x000fe200078e02ff */
[-C--:B------:R-:W-:Y:S01]  /*bc80*/  IADD3 R10, P5, R81, R72.reuse, RZ ;  /* 0x00000048510a7210 */ /* 0x080fe20007fbe0ff */
[----:B------:R2:W-:Y:S01]  /*bc90*/  STG.E.U16 desc[UR40][R6.64], R0 ;  /* 0x0000000006007986 */ /* 0x0005e2000c101528 */
[----:B---3--:R-:W-:Y:S01]  /*bca0*/  IADD3 R76, P4, R85, R72, RZ ;  /* 0x00000048554c7210 */ /* 0x008fe20007f9e0ff */
[----:B0-----:R-:W-:Y:S01]  /*bcb0*/  IMAD R79, R75, 0x1e, RZ ;  /* 0x0000001e4b4f7824 */ /* 0x001fe200078e02ff */
[-C--:B------:R-:W-:Y:S01]  /*bcc0*/  LEA.HI.X.SX32 R11, R3, R73.reuse, 0x1, P5 ;  /* 0x00000049030b7211 */ /* 0x080fe200028f0eff */
[----:B------:R-:W-:Y:S01]  /*bcd0*/  IMAD R3, R75, 0xd, RZ ;  /* 0x0000000d4b037824 */ /* 0x000fe200078e02ff */
[----:B------:R0:W-:Y:S01]  /*bce0*/  STG.E.U16 desc[UR40][R8.64], R17 ;  /* 0x0000001108007986 */ /* 0x0001e2000c101528 */
[----:B------:R-:W-:Y:S01]  /*bcf0*/  LEA.HI.X.SX32 R77, R91, R73, 0x1, P4 ;  /* 0x000000495b4d7211 */ /* 0x000fe200020f0eff */
[----:B------:R-:W-:Y:S01]  /*bd00*/  IMAD R91, R75, 0x22, RZ ;  /* 0x000000224b5b7824 */ /* 0x000fe200078e02ff */
[----:B------:R-:W-:-:S02]  /*bd10*/  PRMT R4, R19, 0x7632, R4 ;  /* 0x0000763213047816 */ /* 0x000fc40000000004 */
[----:B--2---:R-:W-:Y:S02]  /*bd20*/  PRMT R7, R17, 0x7632, R7 ;  /* 0x0000763211077816 */ /* 0x004fe40000000007 */
[-C--:B------:R-:W-:Y:S02]  /*bd30*/  IADD3 R6, P5, R89, R72.reuse, RZ ;  /* 0x0000004859067210 */ /* 0x080fe40007fbe0ff */
[----:B------:R-:W-:Y:S01]  /*bd40*/  PRMT R0, R18, 0x7632, R0 ;  /* 0x0000763212007816 */ /* 0x000fe20000000000 */
[----:B------:R2:W-:Y:S01]  /*bd50*/  STG.E.U16 desc[UR40][R10.64], R7 ;  /* 0x000000070a007986 */ /* 0x0005e2000c101528 */
[-C--:B0-----:R-:W-:Y:S02]  /*bd60*/  IADD3 R8, P6, R99, R72.reuse, RZ ;  /* 0x0000004863087210 */ /* 0x081fe40007fde0ff */
[----:B------:R-:W-:Y:S01]  /*bd70*/  SHF.L.U32 R17, R75, 0x4, RZ ;  /* 0x000000044b117819 */ /* 0x000fe200000006ff */
[----:B------:R0:W-:Y:S01]  /*bd80*/  STG.E.U16 desc[UR40][R76.64], R18 ;  /* 0x000000124c007986 */ /* 0x0001e2000c101528 */
[-C--:B------:R-:W-:Y:S01]  /*bd90*/  LEA.HI.X.SX32 R9, R93, R73.reuse, 0x1, P6 ;  /* 0x000000495d097211 */ /* 0x080fe200030f0eff */
[----:B------:R-:W-:Y:S01]  /*bda0*/  IMAD R93, R75, 0x24, RZ ;  /* 0x000000244b5d7824 */ /* 0x000fe200078e02ff */
[----:B--2---:R-:W-:Y:S01]  /*bdb0*/  LEA.HI.X.SX32 R7, R3, R73, 0x1, P5 ;  /* 0x0000004903077211 */ /* 0x004fe200028f0eff */
[----:B------:R-:W-:Y:S01]  /*bdc0*/  IMAD R3, R75, 0xf, RZ ;  /* 0x0000000f4b037824 */ /* 0x000fe200078e02ff */
[----:B------:R-:W-:-:S02]  /*bdd0*/  IADD3 R10, P4, R79, R72, RZ ;  /* 0x000000484f0a7210 */ /* 0x000fc40007f9e0ff */
[-C--:B------:R-:W-:Y:S01]  /*bde0*/  LEA R16, P5, R101, R72.reuse, 0x5 ;  /* 0x0000004865107211 */ /* 0x080fe200078a28ff */
[----:B------:R2:W-:Y:S01]  /*bdf0*/  STG.E.U16 desc[UR40][R6.64], R0 ;  /* 0x0000000006007986 */ /* 0x0005e2000c101528 */
[-C--:B------:R-:W-:Y:S01]  /*be00*/  LEA.HI.X.SX32 R11, R3, R73.reuse, 0x1, P4 ;  /* 0x00000049030b7211 */ /* 0x080fe200020f0eff */
[----:B------:R-:W-:Y:S01]  /*be10*/  IMAD R3, R75, 0x11, RZ ;  /* 0x000000114b037824 */ /* 0x000fe200078e02ff */
[----:B------:R-:W-:Y:S01]  /*be20*/  LEA.HI.X.SX32 R17, R17, R73, 0x1, P5 ;  /* 0x0000004911117211 */ /* 0x000fe200028f0eff */
[----:B------:R3:W-:Y:S01]  /*be30*/  STG.E.U16 desc[UR40][R8.64], R19 ;  /* 0x0000001308007986 */ /* 0x0007e2000c101528 */
[C---:B0-----:R-:W-:Y:S02]  /*be40*/  IMAD R77, R75.reuse, 0x26, RZ ;  /* 0x000000264b4d7824 */ /* 0x041fe400078e02ff */
[----:B------:R-:W-:Y:S01]  /*be50*/  IMAD R101, R75, 0x4c, RZ ;  /* 0x0000004c4b657824 */ /* 0x000fe200078e02ff */
[----:B------:R0:W-:Y:S01]  /*be60*/  STG.E.U16 desc[UR40][R10.64], R4 ;  /* 0x000000040a007986 */ /* 0x0001e2000c101528 */
[----:B--2---:R-:W-:-:S03]  /*be70*/  IADD3 R6, P4, R91, R72, RZ ;  /* 0x000000485b067210 */ /* 0x004fc60007f9e0ff */
[----:B------:R-:W-:Y:S01]  /*be80*/  STG.E.U16 desc[UR40][R16.64], R20 ;  /* 0x0000001410007986 */ /* 0x000fe2000c101528 */
[----:B------:R-:W-:Y:S02]  /*be90*/  PRMT R0, R20, 0x7632, R0 ;  /* 0x0000763214007816 */ /* 0x000fe40000000000 */
[-C--:B---3--:R-:W-:Y:S02]  /*bea0*/  IADD3 R8, P5, R93, R72.reuse, RZ ;  /* 0x000000485d087210 */ /* 0x088fe40007fbe0ff */
[-C--:B------:R-:W-:Y:S01]  /*beb0*/  LEA.HI.X.SX32 R7, R3, R73.reuse, 0x1, P4 ;  /* 0x0000004903077211 */ /* 0x080fe200020f0eff */
[----:B------:R-:W-:Y:S01]  /*bec0*/  IMAD R3, R75, 0x13, RZ ;  /* 0x000000134b037824 */ /* 0x000fe200078e02ff */
[----:B------:R-:W-:Y:S01]  /*bed0*/  LEA.HI.X.SX32 R9, R95, R73, 0x1, P5 ;  /* 0x000000495f097211 */ /* 0x000fe200028f0eff */
[----:B------:R-:W-:Y:S01]  /*bee0*/  IMAD R95, R75, 0x28, RZ ;  /* 0x000000284b5f7824 */ /* 0x000fe200078e02ff */
[----:B0-----:R-:W-:Y:S01]  /*bef0*/  IADD3 R10, P5, R77, R72, RZ ;  /* 0x000000484d0a7210 */ /* 0x001fe20007fbe0ff */
[----:B------:R0:W-:Y:S01]  /*bf00*/  STG.E.U16 desc[UR40][R6.64], R0 ;  /* 0x0000000006007986 */ /* 0x0001e2000c101528 */
[----:B------:R-:W-:-:S02]  /*bf10*/  PRMT R4, R23, 0x7632, R4 ;  /* 0x0000763217047816 */ /* 0x000fc40000000004 */
[----:B------:R-:W-:Y:S01]  /*bf20*/  LEA.HI.X.SX32 R11, R3, R73, 0x1, P5 ;  /* 0x00000049030b7211 */ /* 0x000fe200028f0eff */
[----:B------:R-:W-:Y:S01]  /*bf30*/  IMAD R3, R75, 0x15, RZ ;  /* 0x000000154b037824 */ /* 0x000fe200078e02ff */
[----:B------:R2:W-:Y:S01]  /*bf40*/  STG.E.U16 desc[UR40][R8.64], R21 ;  /* 0x0000001508007986 */ /* 0x0005e2000c101528 */
[----:B------:R-:W-:-:S04]  /*bf50*/  IADD3 R18, P4, R95, R72, RZ ;  /* 0x000000485f127210 */ /* 0x000fc80007f9e0ff */
[----:B------:R-:W-:Y:S01]  /*bf60*/  LEA.HI.X.SX32 R19, R97, R73, 0x1, P4 ;  /* 0x0000004961137211 */ /* 0x000fe200020f0eff */
[----:B------:R-:W-:Y:S01]  /*bf70*/  IMAD R97, R75, 0x50, RZ ;  /* 0x000000504b617824 */ /* 0x000fe200078e02ff */
[----:B0-----:R-:W-:Y:S02]  /*bf80*/  PRMT R7, R21, 0x7632, R7 ;  /* 0x0000763215077816 */ /* 0x001fe40000000007 */
[-C--:B------:R-:W-:Y:S02]  /*bf90*/  IADD3 R6, P5, R105, R72.reuse, RZ ;  /* 0x0000004869067210 */ /* 0x080fe40007fbe0ff */
[----:B------:R-:W-:Y:S01]  /*bfa0*/  PRMT R0, R22, 0x7632, R0 ;  /* 0x0000763216007816 */ /* 0x000fe20000000000 */
[----:B--2---:R-:W-:Y:S01]  /*bfb0*/  IMAD R21, R75, 0x2e, RZ ;  /* 0x0000002e4b157824 */ /* 0x004fe200078e02ff */
[-C--:B------:R-:W-:Y:S01]  /*bfc0*/  IADD3 R8, P6, R107, R72.reuse, RZ ;  /* 0x000000486b087210 */ /* 0x080fe20007fde0ff */
[----:B------:R0:W-:Y:S01]  /*bfd0*/  STG.E.U16 desc[UR40][R10.64], R7 ;  /* 0x000000070a007986 */ /* 0x0001e2000c101528 */
[----:B------:R-:W-:-:S02]  /*bfe0*/  IADD3 R16, P4, R109, R72, RZ ;  /* 0x000000486d107210 */ /* 0x000fc40007f9e0ff */
[-C--:B------:R-:W-:Y:S01]  /*bff0*/  LEA.HI.X.SX32 R9, R81, R73.reuse, 0x1, P6 ;  /* 0x0000004951097211 */ /* 0x080fe200030f0eff */
[----:B------:R2:W-:Y:S01]  /*c000*/  STG.E.U16 desc[UR40][R18.64], R22 ;  /* 0x0000001612007986 */ /* 0x0005e2000c101528 */
[----:B------:R-:W3:Y:S01]  /*c010*/  LDC R81, c[0x0][0x278] ;  /* 0x00009e00ff517b82 */ /* 0x000ee20000000800 */
[-C--:B------:R-:W-:Y:S01]  /*c020*/  LEA.HI.X.SX32 R17, R85, R73.reuse, 0x1, P4 ;  /* 0x0000004955117211 */ /* 0x080fe200020f0eff */
[----:B------:R-:W-:Y:S01]  /*c030*/  IMAD R85, R75, 0x5e, RZ ;  /* 0x0000005e4b557824 */ /* 0x000fe200078e02ff */
[-C--:B0-----:R-:W-:Y:S01]  /*c040*/  LEA.HI.X.SX32 R7, R3, R73.reuse, 0x1, P5 ;  /* 0x0000004903077211 */ /* 0x081fe200028f0eff */
[----:B------:R-:W-:Y:S01]  /*c050*/  IMAD R3, R75, 0x17, RZ ;  /* 0x000000174b037824 */ /* 0x000fe200078e02ff */
[-C--:B------:R-:W-:Y:S02]  /*c060*/  IADD3 R10, P5, R21, R72.reuse, RZ ;  /* 0x00000048150a7210 */ /* 0x080fe40007fbe0ff */
[----:B--2---:R-:W-:Y:S01]  /*c070*/  IADD3 R18, P6, R113, R72, RZ ;  /* 0x0000004871127210 */ /* 0x004fe20007fde0ff */
[----:B------:R0:W-:Y:S01]  /*c080*/  STG.E.U16 desc[UR40][R6.64], R0 ;  /* 0x0000000006007986 */ /* 0x0001e2000c101528 */
[-C--:B------:R-:W-:Y:S01]  /*c090*/  LEA.HI.X.SX32 R11, R3, R73.reuse, 0x1, P5 ;  /* 0x00000049030b7211 */ /* 0x080fe200028f0eff */
[----:B------:R-:W-:Y:S01]  /*c0a0*/  IMAD R3, R75, 0x19, RZ ;  /* 0x000000194b037824 */ /* 0x000fe200078e02ff */
[----:B------:R-:W-:Y:S01]  /*c0b0*/  LEA.HI.X.SX32 R19, R89, R73, 0x1, P6 ;  /* 0x0000004959137211 */ /* 0x000fe200030f0eff */
[----:B------:R2:W-:Y:S01]  /*c0c0*/  STG.E.U16 desc[UR40][R8.64], R23 ;  /* 0x0000001708007986 */ /* 0x0005e2000c101528 */
[----:B------:R-:W-:Y:S01]  /*c0d0*/  IMAD R89, R75, 0x54, RZ ;  /* 0x000000544b597824 */ /* 0x000fe200078e02ff */
[----:B-1----:R-:W-:-:S02]  /*c0e0*/  PRMT R22, R49, 0x7632, R22 ;  /* 0x0000763231167816 */ /* 0x002fc40000000016 */
[----:B------:R1:W-:Y:S01]  /*c0f0*/  STG.E.U16 desc[UR40][R10.64], R4 ;  /* 0x000000040a007986 */ /* 0x0003e2000c101528 */
[----:B0-----:R-:W-:-:S03]  /*c100*/  IADD3 R6, P5, R111, R72, RZ ;  /* 0x000000486f067210 */ /* 0x001fc60007fbe0ff */
[----:B------:R0:W-:Y:S01]  /*c110*/  STG.E.U16 desc[UR40][R16.64], R24 ;  /* 0x0000001810007986 */ /* 0x0001e2000c101528 */
[----:B------:R-:W-:Y:S01]  /*c120*/  PRMT R0, R24, 0x7632, R0 ;  /* 0x0000763218007816 */ /* 0x000fe20000000000 */
[----:B--2---:R-:W-:Y:S01]  /*c130*/  IMAD R23, R75, 0x36, RZ ;  /* 0x000000364b177824 */ /* 0x004fe200078e02ff */
[-C--:B------:R-:W-:Y:S01]  /*c140*/  LEA.HI.X.SX32 R7, R3, R73.reuse, 0x1, P5 ;  /* 0x0000004903077211 */ /* 0x080fe200028f0eff */
[----:B------:R-:W-:Y:S01]  /*c150*/  IMAD R3, R75, 0x1b, RZ ;  /* 0x0000001b4b037824 */ /* 0x000fe200078e02ff */
[-C--:B-1----:R-:W-:Y:S02]  /*c160*/  IADD3 R10, P4, R115, R72.reuse, RZ ;  /* 0x00000048730a7210 */ /* 0x082fe40007f9e0ff */
[-C--:B------:R-:W-:Y:S01]  /*c170*/  IADD3 R8, P5, R23, R72.reuse, RZ ;  /* 0x0000004817087210 */ /* 0x080fe20007fbe0ff */
[----:B------:R1:W-:Y:S01]  /*c180*/  STG.E.U16 desc[UR40][R6.64], R0 ;  /* 0x0000000006007986 */ /* 0x0003e2000c101528 */
[-C--:B------:R-:W-:Y:S01]  /*c190*/  LEA.HI.X.SX32 R11, R99, R73.reuse, 0x1, P4 ;  /* 0x00000049630b7211 */ /* 0x080fe200020f0eff */
[----:B------:R-:W-:Y:S01]  /*c1a0*/  IMAD R99, R75, 0x52, RZ ;  /* 0x000000524b637824 */ /* 0x000fe200078e02ff */
[----:B------:R-:W-:Y:S01]  /*c1b0*/  LEA.HI.X.SX32 R9, R3, R73, 0x1, P5 ;  /* 0x0000004903097211 */ /* 0x000fe200028f0eff */
[----:B------:R-:W-:Y:S01]  /*c1c0*/  IMAD R3, R75, 0x1d, RZ ;  /* 0x0000001d4b037824 */ /* 0x000fe200078e02ff */
[----:B------:R2:W-:Y:S01]  /*c1d0*/  STG.E.U16 desc[UR40][R18.64], R25 ;  /* 0x0000001912007986 */ /* 0x0005e2000c101528 */
[----:B0-----:R-:W-:-:S02]  /*c1e0*/  IADD3 R16, P6, R119, R72, RZ ;  /* 0x0000004877107210 */ /* 0x001fc40007fde0ff */
[----:B------:R-:W-:Y:S02]  /*c1f0*/  PRMT R4, R27, 0x7632, R4 ;  /* 0x000076321b047816 */ /* 0x000fe40000000004 */
[-C--:B------:R-:W-:Y:S01]  /*c200*/  LEA.HI.X.SX32 R17, R79, R73.reuse, 0x1, P6 ;  /* 0x000000494f117211 */ /* 0x080fe200030f0eff */
[----:B------:R-:W-:Y:S01]  /*c210*/  IMAD R79, R75, 0x60, RZ ;  /* 0x000000604b4f7824 */ /* 0x000fe200078e02ff */
[----:B-1----:R-:W-:Y:S02]  /*c220*/  PRMT R7, R25, 0x7632, R7 ;  /* 0x0000763219077816 */ /* 0x002fe40000000007 */
[-C--:B------:R-:W-:Y:S02]  /*c230*/  IADD3 R6, P5, R117, R72.reuse, RZ ;  /* 0x0000004875067210 */ /* 0x080fe40007fbe0ff */
[----:B------:R-:W-:Y:S01]  /*c240*/  PRMT R0, R26, 0x7632, R0 ;  /* 0x000076321a007816 */ /* 0x000fe20000000000 */
[----:B------:R0:W-:Y:S01]  /*c250*/  STG.E.U16 desc[UR40][R8.64], R7 ;  /* 0x0000000708007986 */ /* 0x0001e2000c101528 */
[C---:B--2---:R-:W-:Y:S01]  /*c260*/  SHF.L.U32 R19, R75.reuse, 0x5, RZ ;  /* 0x000000054b137819 */ /* 0x044fe200000006ff */
[----:B------:R-:W-:Y:S01]  /*c270*/  IMAD R25, R75, 0x72, RZ ;  /* 0x000000724b197824 */ /* 0x000fe200078e02ff */
[----:B------:R-:W-:Y:S01]  /*c280*/  PRMT R24, R51, 0x7632, R24 ;  /* 0x0000763233187816 */ /* 0x000fe20000000018 */
[----:B------:R1:W-:Y:S01]  /*c290*/  STG.E.U16 desc[UR40][R10.64], R26 ;  /* 0x0000001a0a007986 */ /* 0x0003e2000c101528 */
[----:B0-----:R-:W-:Y:S01]  /*c2a0*/  LEA.HI.X.SX32 R7, R3, R73, 0x1, P5 ;  /* 0x0000004903077211 */ /* 0x001fe200028f0eff */
[----:B------:R-:W-:Y:S01]  /*c2b0*/  IMAD R3, R75, 0x1f, RZ ;  /* 0x0000001f4b037824 */ /* 0x000fe200078e02ff */
[----:B------:R-:W-:-:S02]  /*c2c0*/  IADD3 R8, P4, R121, R72, RZ ;  /* 0x0000004879087210 */ /* 0x000fc40007f9e0ff */
[-C--:B---3--:R-:W-:Y:S01]  /*c2d0*/  LEA R18, P5, R81, R72.reuse, 0x6 ;  /* 0x0000004851127211 */ /* 0x088fe200078a30ff */
[----:B------:R0:W-:Y:S01]  /*c2e0*/  STG.E.U16 desc[UR40][R6.64], R0 ;  /* 0x0000000006007986 */ /* 0x0001e2000c101528 */
[-C--:B------:R-:W-:Y:S01]  /*c2f0*/  LEA.HI.X.SX32 R9, R3, R73.reuse, 0x1, P4 ;  /* 0x0000004903097211 */ /* 0x080fe200020f0eff */
[----:B------:R-:W-:Y:S01]  /*c300*/  IMAD R3, R75, 0x21, RZ ;  /* 0x000000214b037824 */ /* 0x000fe200078e02ff */
[-C--:B------:R-:W-:Y:S01]  /*c310*/  LEA.HI.X.SX32 R19, R19, R73.reuse, 0x1, P5 ;  /* 0x0000004913137211 */ /* 0x080fe200028f0eff */
[----:B------:R2:W-:Y:S01]  /*c320*/  STG.E.U16 desc[UR40][R16.64], R27 ;  /* 0x0000001b10007986 */ /* 0x0005e2000c101528 */
[-C--:B-1----:R-:W-:Y:S01]  /*c330*/  IADD3 R10, P5, R125, R72.reuse, RZ ;  /* 0x000000487d0a7210 */ /* 0x082fe20007fbe0ff */
[----:B------:R-:W-:Y:S02]  /*c340*/  IMAD R81, R75, 0x62, RZ ;  /* 0x000000624b517824 */ /* 0x000fe400078e02ff */
[----:B------:R1:W-:Y:S01]  /*c350*/  STG.E.U16 desc[UR40][R8.64], R4 ;  /* 0x0000000408007986 */ /* 0x0003e2000c101528 */
[----:B------:R-:W-:Y:S01]  /*c360*/  LEA.HI.X.SX32 R11, R91, R73, 0x1, P5 ;  /* 0x000000495b0b7211 */ /* 0x000fe200028f0eff */
[----:B------:R-:W-:Y:S01]  /*c370*/  IMAD R91, R75, 0x58, RZ ;  /* 0x000000584b5b7824 */ /* 0x000fe200078e02ff */
[----:B0-----:R-:W-:Y:S01]  /*c380*/  IADD3 R6, P4, R123, R72, RZ ;  /* 0x000000487b067210 */ /* 0x001fe20007f9e0ff */
[----:B------:R0:W-:Y:S01]  /*c390*/  STG.E.U16 desc[UR40][R18.64], R28 ;  /* 0x0000001c12007986 */ /* 0x0001e2000c101528 */
[----:B------:R-:W-:-:S02]  /*c3a0*/  PRMT R0, R28, 0x7632, R0 ;  /* 0x000076321c007816 */ /* 0x000fc40000000000 */
[-C--:B------:R-:W-:Y:S01]  /*c3b0*/  LEA.HI.X.SX32 R7, R3, R73.reuse, 0x1, P4 ;  /* 0x0000004903077211 */ /* 0x080fe200020f0eff */
[----:B------:R-:W-:Y:S01]  /*c3c0*/  IMAD R3, R75, 0x23, RZ ;  /* 0x000000234b037824 */ /* 0x000fe200078e02ff */
[-C--:B--2---:R-:W-:Y:S01]  /*c3d0*/  IADD3 R16, P4, R129, R72.reuse, RZ ;  /* 0x0000004881107210 */ /* 0x084fe20007f9e0ff */
[----:B------:R-:W-:Y:S01]  /*c3e0*/  IMAD R27, R75, 0x64, RZ ;  /* 0x000000644b1b7824 */ /* 0x000fe200078e02ff */
[-C--:B-1----:R-:W-:Y:S01]  /*c3f0*/  IADD3 R8, P5, R127, R72.reuse, RZ ;  /* 0x000000487f087210 */ /* 0x082fe20007fbe0ff */
        /* <DEDUP_REMOVED lines=8> */
[----:B------:R-:W-:Y:S01]  /*c480*/  LEA.HI.X.SX32 R19, R95, R73, 0x1, P4 ;  /* 0x000000495f137211 */ /* 0x000fe200020f0eff */
[----:B------:R-:W-:Y:S01]  /*c490*/  IMAD R95, R75, 0x56, RZ ;  /* 0x000000564b5f7824 */ /* 0x000fe200078e02ff */
[----:B-1----:R-:W-:Y:S02]  /*c4a0*/  PRMT R7, R29, 0x7632, R7 ;  /* 0x000076321d077816 */ /* 0x002fe40000000007 */
[-C--:B------:R-:W-:Y:S02]  /*c4b0*/  IADD3 R6, P5, R131, R72.reuse, RZ ;  /* 0x0000004883067210 */ /* 0x080fe40007fbe0ff */
[----:B------:R-:W-:Y:S01]  /*c4c0*/  PRMT R0, R30, 0x7632, R0 ;  /* 0x000076321e007816 */ /* 0x000fe20000000000 */
[----:B------:R0:W-:Y:S01]  /*c4d0*/  STG.E.U16 desc[UR40][R8.64], R7 ;  /* 0x0000000708007986 */ /* 0x0001e2000c101528 */
[----:B--2---:R-:W-:Y:S01]  /*c4e0*/  IADD3 R10, P6, R101, R72, RZ ;  /* 0x00000048650a7210 */ /* 0x004fe20007fde0ff */
[----:B------:R-:W-:-:S02]  /*c4f0*/  IMAD R29, R75, 0x68, RZ ;  /* 0x000000684b1d7824 */ /* 0x000fc400078e02ff */
[----:B------:R1:W-:Y:S01]  /*c500*/  STG.E.U16 desc[UR40][R16.64], R30 ;  /* 0x0000001e10007986 */ /* 0x0003e2000c101528 */
[-C--:B------:R-:W-:Y:S01]  /*c510*/  LEA.HI.X.SX32 R11, R77, R73.reuse, 0x1, P6 ;  /* 0x000000494d0b7211 */ /* 0x080fe200030f0eff */
[----:B------:R-:W-:Y:S01]  /*c520*/  IMAD R77, R75, 0x5c, RZ ;  /* 0x0000005c4b4d7824 */ /* 0x000fe200078e02ff */
[-C--:B0-----:R-:W-:Y:S01]  /*c530*/  LEA.HI.X.SX32 R7, R3, R73.reuse, 0x1, P5 ;  /* 0x0000004903077211 */ /* 0x081fe200028f0eff */
[----:B------:R-:W-:Y:S01]  /*c540*/  IMAD R3, R75, 0x27, RZ ;  /* 0x000000274b037824 */ /* 0x000fe200078e02ff */
[-C--:B------:R-:W-:Y:S02]  /*c550*/  IADD3 R8, P5, R103, R72.reuse, RZ ;  /* 0x0000004867087210 */ /* 0x080fe40007fbe0ff */
[-C--:B-1----:R-:W-:Y:S01]  /*c560*/  IADD3 R16, P6, R89, R72.reuse, RZ ;  /* 0x0000004859107210 */ /* 0x082fe20007fde0ff */
[----:B------:R0:W-:Y:S01]  /*c570*/  STG.E.U16 desc[UR40][R6.64], R0 ;  /* 0x0000000006007986 */ /* 0x0001e2000c101528 */
[-C--:B------:R-:W-:Y:S01]  /*c580*/  LEA.HI.X.SX32 R9, R3, R73.reuse, 0x1, P5 ;  /* 0x0000004903097211 */ /* 0x080fe200028f0eff */
[----:B------:R-:W-:Y:S01]  /*c590*/  IMAD R3, R75, 0x29, RZ ;  /* 0x000000294b037824 */ /* 0x000fe200078e02ff */
[----:B------:R-:W-:Y:S01]  /*c5a0*/  LEA.HI.X.SX32 R17, R105, R73, 0x1, P6 ;  /* 0x0000004969117211 */ /* 0x000fe200030f0eff */
[----:B------:R1:W-:Y:S04]  /*c5b0*/  STG.E.U16 desc[UR40][R10.64], R31 ;  /* 0x0000001f0a007986 */ /* 0x0003e8000c101528 */
[----:B------:R2:W-:Y:S01]  /*c5c0*/  STG.E.U16 desc[UR40][R8.64], R4 ;  /* 0x0000000408007986 */ /* 0x0005e2000c101528 */
[----:B0-----:R-:W-:-:S03]  /*c5d0*/  IADD3 R6, P5, R99, R72, RZ ;  /* 0x0000004863067210 */ /* 0x001fc60007fbe0ff */
[----:B------:R0:W-:Y:S01]  /*c5e0*/  STG.E.U16 desc[UR40][R18.64], R32 ;  /* 0x0000002012007986 */ /* 0x0001e2000c101528 */
[----:B------:R-:W-:Y:S02]  /*c5f0*/  PRMT R0, R32, 0x7632, R0 ;  /* 0x0000763220007816 */ /* 0x000fe40000000000 */
[-C--:B------:R-:W-:Y:S01]  /*c600*/  LEA.HI.X.SX32 R7, R3, R73.reuse, 0x1, P5 ;  /* 0x0000004903077211 */ /* 0x080fe200028f0eff */
[----:B------:R-:W-:Y:S01]  /*c610*/  IMAD R3, R75, 0x2b, RZ ;  /* 0x0000002b4b037824 */ /* 0x000fe200078e02ff */
[-C--:B-1----:R-:W-:Y:S01]  /*c620*/  IADD3 R10, P4, R91, R72.reuse, RZ ;  /* 0x000000485b0a7210 */ /* 0x082fe20007f9e0ff */
[----:B------:R-:W-:Y:S01]  /*c630*/  IMAD R31, R75, 0x6a, RZ ;  /* 0x0000006a4b1f7824 */ /* 0x000fe200078e02ff */
[-C--:B--2---:R-:W-:Y:S01]  /*c640*/  IADD3 R8, P5, R95, R72.reuse, RZ ;  /* 0x000000485f087210 */ /* 0x084fe20007fbe0ff */
[----:B------:R1:W-:Y:S01]  /*c650*/  STG.E.U16 desc[UR40][R6.64], R0 ;  /* 0x0000000006007986 */ /* 0x0003e2000c101528 */
[-C--:B------:R-:W-:Y:S02]  /*c660*/  LEA.HI.X.SX32 R11, R107, R73.reuse, 0x1, P4 ;  /* 0x000000496b0b7211 */ /* 0x080fe400020f0eff */
[----:B------:R-:W-:Y:S01]  /*c670*/  LEA.HI.X.SX32 R9, R3, R73, 0x1, P5 ;  /* 0x0000004903097211 */ /* 0x000fe200028f0eff */
[----:B------:R-:W-:Y:S01]  /*c680*/  IMAD R3, R75, 0x2d, RZ ;  /* 0x0000002d4b037824 */ /* 0x000fe200078e02ff */
[----:B------:R2:W-:Y:S01]  /*c690*/  STG.E.U16 desc[UR40][R16.64], R33 ;  /* 0x0000002110007986 */ /* 0x0005e2000c101528 */
[----:B------:R-:W-:Y:S01]  /*c6a0*/  PRMT R4, R35, 0x7632, R4 ;  /* 0x0000763223047816 */ /* 0x000fe20000000004 */
[----:B0-----:R-:W-:Y:S01]  /*c6b0*/  IMAD R19, R75, 0x6c, RZ ;  /* 0x0000006c4b137824 */ /* 0x001fe200078e02ff */
[----:B------:R-:W-:-:S02]  /*c6c0*/  IADD3 R20, P4, R79, R72, RZ ;  /* 0x000000484f147210 */ /* 0x000fc40007f9e0ff */
[----:B------:R-:W-:Y:S02]  /*c6d0*/  SHF.L.U32 R107, R75, 0x6, RZ ;  /* 0x000000064b6b7819 */ /* 0x000fe400000006ff */
[----:B-1----:R-:W-:Y:S02]  /*c6e0*/  PRMT R7, R33, 0x7632, R7 ;  /* 0x0000763221077816 */ /* 0x002fe40000000007 */
[-C--:B------:R-:W-:Y:S02]  /*c6f0*/  IADD3 R6, P5, R93, R72.reuse, RZ ;  /* 0x000000485d067210 */ /* 0x080fe40007fbe0ff */
[----:B------:R-:W-:Y:S01]  /*c700*/  PRMT R0, R34, 0x7632, R0 ;  /* 0x0000763222007816 */ /* 0x000fe20000000000 */
[----:B------:R0:W-:Y:S01]  /*c710*/  STG.E.U16 desc[UR40][R8.64], R7 ;  /* 0x0000000708007986 */ /* 0x0001e2000c101528 */
[----:B--2---:R-:W-:Y:S01]  /*c720*/  IADD3 R16, P6, R77, R72, RZ ;  /* 0x000000484d107210 */ /* 0x004fe20007fde0ff */
[----:B------:R-:W-:Y:S01]  /*c730*/  IMAD R33, R75, 0x6e, RZ ;  /* 0x0000006e4b217824 */ /* 0x000fe200078e02ff */
[----:B------:R-:W-:Y:S01]  /*c740*/  PRMT R18, R39, 0x7632, R18 ;  /* 0x0000763227127816 */ /* 0x000fe20000000012 */
[----:B------:R1:W-:Y:S01]  /*c750*/  STG.E.U16 desc[UR40][R10.64], R34 ;  /* 0x000000220a007986 */ /* 0x0003e2000c101528 */
[----:B------:R-:W-:-:S02]  /*c760*/  LEA.HI.X.SX32 R17, R21, R73, 0x1, P6 ;  /* 0x0000004915117211 */ /* 0x000fc400030f0eff */
[-C--:B------:R-:W-:Y:S02]  /*c770*/  LEA.HI.X.SX32 R21, R109, R73.reuse, 0x1, P4 ;  /* 0x000000496d157211 */ /* 0x080fe400020f0eff */
[----:B------:R-:W2:Y:S01]  /*c780*/  LDC R109, c[0x0][0x278] ;  /* 0x00009e00ff6d7b82 */ /* 0x000ea20000000800 */
[----:B----4-:R-:W-:Y:S02]  /*c790*/  PRMT R32, R67, 0x7632, R32 ;  /* 0x0000763243207816 */ /* 0x010fe40000000020 */
        /* <DEDUP_REMOVED lines=12> */
[----:B------:R-:W-:Y:S01]  /*c860*/  PRMT R0, R40, 0x7632, R0 ;  /* 0x0000763228007816 */ /* 0x000fe20000000000 */
[----:B-1----:R-:W-:Y:S01]  /*c870*/  IMAD R35, R75, 0x66, RZ ;  /* 0x000000664b237824 */ /* 0x002fe200078e02ff */
[-C--:B------:R-:W-:Y:S01]  /*c880*/  LEA.HI.X.SX32 R7, R3, R73.reuse, 0x1, P5 ;  /* 0x0000004903077211 */ /* 0x080fe200028f0eff */
[----:B------:R-:W-:Y:S01]  /*c890*/  IMAD R3, R75, 0x33, RZ ;  /* 0x000000334b037824 */ /* 0x000fe200078e02ff */
[-C--:B------:R-:W-:Y:S02]  /*c8a0*/  IADD3 R16, P4, R29, R72.reuse, RZ ;  /* 0x000000481d107210 */ /* 0x080fe40007f9e0ff */
[-C--:B---3--:R-:W-:Y:S01]  /*c8b0*/  IADD3 R8, P5, R35, R72.reuse, RZ ;  /* 0x0000004823087210 */ /* 0x088fe20007fbe0ff */
[----:B------:R1:W-:Y:S01]  /*c8c0*/  STG.E.U16 desc[UR40][R6.64], R0 ;  /* 0x0000000006007986 */ /* 0x0003e2000c101528 */
[-C--:B------:R-:W-:Y:S02]  /*c8d0*/  LEA.HI.X.SX32 R17, R113, R73.reuse, 0x1, P4 ;  /* 0x0000004971117211 */ /* 0x080fe400020f0eff */
[----:B------:R-:W-:Y:S01]  /*c8e0*/  LEA.HI.X.SX32 R9, R3, R73, 0x1, P5 ;  /* 0x0000004903097211 */ /* 0x000fe200028f0eff */
[----:B------:R-:W-:Y:S01]  /*c8f0*/  IMAD R3, R75, 0x35, RZ ;  /* 0x000000354b037824 */ /* 0x000fe200078e02ff */
[----:B0-----:R-:W-:Y:S01]  /*c900*/  IADD3 R20, P5, R31, R72, RZ ;  /* 0x000000481f147210 */ /* 0x001fe20007fbe0ff */
[----:B------:R0:W-:Y:S01]  /*c910*/  STG.E.U16 desc[UR40][R10.64], R41 ;  /* 0x000000290a007986 */ /* 0x0001e2000c101528 */
[----:B------:R-:W-:-:S02]  /*c920*/  PRMT R4, R43, 0x7632, R4 ;  /* 0x000076322b047816 */ /* 0x000fc40000000004 */
[----:B------:R-:W-:Y:S01]  /*c930*/  LEA.HI.X.SX32 R21, R3, R73, 0x1, P5 ;  /* 0x0000004903157211 */ /* 0x000fe200028f0eff */
[----:B------:R-:W-:Y:S01]  /*c940*/  IMAD R3, R75, 0x37, RZ ;  /* 0x000000374b037824 */ /* 0x000fe200078e02ff */
[----:B-1----:R-:W-:Y:S01]  /*c950*/  PRMT R7, R41, 0x7632, R7 ;  /* 0x0000763229077816 */ /* 0x002fe20000000007 */
[----:B------:R-:W1:Y:S01]  /*c960*/  LDC R6, c[0x0][0x278] ;  /* 0x00009e00ff067b82 */ /* 0x000e620000000800 */
[----:B------:R-:W-:-:S03]  /*c970*/  PRMT R0, R42, 0x7632, R0 ;  /* 0x000076322a007816 */ /* 0x000fc60000000000 */
[----:B------:R3:W-:Y:S01]  /*c980*/  STG.E.U16 desc[UR40][R8.64], R7 ;  /* 0x0000000708007986 */ /* 0x0007e2000c101528 */
[----:B0-----:R-:W-:-:S03]  /*c990*/  IADD3 R10, P6, R19, R72, RZ ;  /* 0x00000048130a7210 */ /* 0x001fc60007fde0ff */
[----:B------:R0:W-:Y:S01]  /*c9a0*/  STG.E.U16 desc[UR40][R16.64], R42 ;  /* 0x0000002a10007986 */ /* 0x0001e2000c101528 */
[-C--:B------:R-:W-:Y:S01]  /*c9b0*/  LEA.HI.X.SX32 R11, R23, R73.reuse, 0x1, P6 ;  /* 0x00000049170b7211 */ /* 0x080fe200030f0eff */
[----:B------:R-:W-:Y:S02]  /*c9c0*/  IMAD R23, R75, 0x70, RZ ;  /* 0x000000704b177824 */ /* 0x000fe400078e02ff */
[----:B------:R4:W-:Y:S03]  /*c9d0*/  STG.E.U16 desc[UR40][R20.64], R0 ;  /* 0x0000000014007986 */ /* 0x0009e6000c101528 */
[-C--:B------:R-:W-:Y:S01]  /*c9e0*/  IADD3 R40, P4, R23, R72.reuse, RZ ;  /* 0x0000004817287210 */ /* 0x080fe20007f9e0ff */
[----:B------:R2:W-:Y:S01]  /*c9f0*/  STG.E.U16 desc[UR40][R10.64], R43 ;  /* 0x0000002b0a007986 */ /* 0x0005e2000c101528 */
[----:B---3--:R-:W-:Y:S01]  /*ca00*/  IADD3 R8, P5, R33, R72, RZ ;  /* 0x0000004821087210 */ /* 0x008fe20007fbe0ff */
[----:B------:R-:W-:Y:S01]  /*ca10*/  IMAD R7, R75, 0x74, RZ ;  /* 0x000000744b077824 */ /* 0x000fe200078e02ff */
[----:B------:R-:W-:-:S02]  /*ca20*/  LEA.HI.X.SX32 R41, R115, R73, 0x1, P4 ;  /* 0x0000004973297211 */ /* 0x000fc400020f0eff */
[-C--:B------:R-:W-:Y:S01]  /*ca30*/  LEA.HI.X.SX32 R9, R3, R73.reuse, 0x1, P5 ;  /* 0x0000004903097211 */ /* 0x080fe200028f0eff */
[----:B------:R-:W-:Y:S01]  /*ca40*/  IMAD R3, R75, 0x39, RZ ;  /* 0x000000394b037824 */ /* 0x000fe200078e02ff */
[-C--:B0-----:R-:W-:Y:S01]  /*ca50*/  IADD3 R16, P5, R25, R72.reuse, RZ ;  /* 0x0000004819107210 */ /* 0x081fe20007fbe0ff */
[----:B----4-:R-:W0:Y:S01]  /*ca60*/  LDC R0, c[0x0][0x278] ;  /* 0x00009e00ff007b82 */ /* 0x010e220000000800 */
[----:B------:R-:W-:Y:S01]  /*ca70*/  IMAD R21, R75, 0x76, RZ ;  /* 0x000000764b157824 */ /* 0x000fe200078e02ff */
[----:B------:R3:W-:Y:S01]  /*ca80*/  STG.E.U16 desc[UR40][R8.64], R4 ;  /* 0x0000000408007986 */ /* 0x0007e2000c101528 */
[----:B------:R-:W-:Y:S01]  /*ca90*/  LEA.HI.X.SX32 R17, R3, R73, 0x1, P5 ;  /* 0x0000004903117211 */ /* 0x000fe200028f0eff */
[----:B--2---:R-:W-:Y:S01]  /*caa0*/  IMAD R43, R75, 0x3b, RZ ;  /* 0x0000003b4b2b7824 */ /* 0x004fe200078e02ff */
[-C--:B------:R-:W-:Y:S01]  /*cab0*/  IADD3 R104, P6, R7, R72.reuse, RZ ;  /* 0x0000004807687210 */ /* 0x080fe20007fde0ff */
[----:B------:R-:W-:Y:S01]  /*cac0*/  IMAD R11, R75, 0x78, RZ ;  /* 0x000000784b0b7824 */ /* 0x000fe200078e02ff */
[----:B------:R-:W-:Y:S01]  /*cad0*/  PRMT R3, R36, 0x7632, R3 ;  /* 0x0000763224037816 */ /* 0x000fe20000000003 */
[----:B------:R2:W-:Y:S01]  /*cae0*/  STG.E.U16 desc[UR40][R40.64], R36 ;  /* 0x0000002428007986 */ /* 0x0005e2000c101528 */
[----:B------:R-:W-:-:S02]  /*caf0*/  IADD3 R42, P5, R21, R72, RZ ;  /* 0x00000048152a7210 */ /* 0x000fc40007fbe0ff */
[-C--:B------:R-:W-:Y:S01]  /*cb00*/  LEA.HI.X.SX32 R105, R117, R73.reuse, 0x1, P6 ;  /* 0x0000004975697211 */ /* 0x080fe200030f0eff */
[----:B------:R4:W-:Y:S01]  /*cb10*/  STG.E.U16 desc[UR40][R16.64], R3 ;  /* 0x0000000310007986 */ /* 0x0009e2000c101528 */
[----:B------:R-:W-:Y:S01]  /*cb20*/  PRMT R10, R37, 0x7632, R10 ;  /* 0x00007632250a7816 */ /* 0x000fe2000000000a */
[----:B---3--:R-:W3:Y:S01]  /*cb30*/  LDC R4, c[0x0][0x278] ;  /* 0x00009e00ff047b82 */ /* 0x008ee20000000800 */
[----:B------:R-:W-:Y:S01]  /*cb40*/  IMAD R9, R75, 0x7a, RZ ;  /* 0x0000007a4b097824 */ /* 0x000fe200078e02ff */
[----:B------:R-:W-:Y:S01]  /*cb50*/  LEA.HI.X.SX32 R43, R43, R73, 0x1, P5 ;  /* 0x000000492b2b7211 */ /* 0x000fe200028f0eff */
[----:B------:R1:W-:Y:S01]  /*cb60*/  STG.E.U16 desc[UR40][R104.64], R37 ;  /* 0x0000002568007986 */ /* 0x0003e2000c101528 */
[----:B------:R-:W-:Y:S02]  /*cb70*/  PRMT R20, R38, 0x7632, R20 ;  /* 0x0000763226147816 */ /* 0x000fe40000000014 */
[-C--:B--2---:R-:W-:Y:S01]  /*cb80*/  IADD3 R36, P4, R11, R72.reuse, RZ ;  /* 0x000000480b247210 */ /* 0x084fe20007f9e0ff */
[----:B------:R2:W-:Y:S01]  /*cb90*/  STG.E.U16 desc[UR40][R42.64], R10 ;  /* 0x0000000a2a007986 */ /* 0x0005e2000c101528 */
[----:B------:R-:W-:Y:S01]  /*cba0*/  IADD3 R40, P5, R9, R72, RZ ;  /* 0x0000004809287210 */ /* 0x000fe20007fbe0ff */
[----:B------:R-:W3:Y:S01]  /*cbb0*/  LDC R8, c[0x0][0x278] ;  /* 0x00009e00ff087b82 */ /* 0x000ee20000000800 */
[----:B----4-:R-:W-:-:S02]  /*cbc0*/  IMAD R17, R75, 0x3d, RZ ;  /* 0x0000003d4b117824 */ /* 0x010fc400078e02ff */
[----:B------:R-:W-:Y:S02]  /*cbd0*/  IMAD R3, R75, 0x7c, RZ ;  /* 0x0000007c4b037824 */ /* 0x000fe400078e02ff */
[----:B0-----:R-:W-:Y:S01]  /*cbe0*/  IMAD R111, R0, 0x82, RZ ;  /* 0x00000082006f7824 */ /* 0x001fe200078e02ff */
[-C--:B-1----:R-:W-:Y:S02]  /*cbf0*/  LEA.HI.X.SX32 R37, R119, R73.reuse, 0x1, P4 ;  /* 0x0000004977257211 */ /* 0x082fe400020f0eff */
[----:B------:R-:W0:Y:S01]  /*cc00*/  LDC R0, c[0x0][0x278] ;  /* 0x00009e00ff007b82 */ /* 0x000e220000000800 */
[----:B------:R-:W-:Y:S01]  /*cc10*/  LEA.HI.X.SX32 R41, R17, R73, 0x1, P5 ;  /* 0x0000004911297211 */ /* 0x000fe200028f0eff */
[----:B------:R-:W-:Y:S01]  /*cc20*/  IMAD R17, R75, 0x7e, RZ ;  /* 0x0000007e4b117824 */ /* 0x000fe200078e02ff */
[----:B------:R-:W-:Y:S01]  /*cc30*/  IADD3 R104, P6, R3, R72, RZ ;  /* 0x0000004803687210 */ /* 0x000fe20007fde0ff */
[----:B------:R1:W-:Y:S01]  /*cc40*/  STG.E.U16 desc[UR40][R36.64], R38 ;  /* 0x0000002624007986 */ /* 0x0003e2000c101528 */
[----:B--2---:R-:W-:-:S02]  /*cc50*/  IMAD R43, R75, 0x3f, RZ ;  /* 0x0000003f4b2b7824 */ /* 0x004fc400078e02ff */
[----:B------:R-:W-:Y:S01]  /*cc60*/  LEA.HI.X.SX32 R105, R121, R73, 0x1, P6 ;  /* 0x0000004979697211 */ /* 0x000fe200030f0eff */
[----:B------:R-:W2:Y:S01]  /*cc70*/  LDC R10, c[0x0][0x278] ;  /* 0x00009e00ff0a7b82 */ /* 0x000ea20000000800 */
[----:B---3--:R-:W-:Y:S01]  /*cc80*/  IMAD R113, R4, 0x84, RZ ;  /* 0x0000008404717824 */ /* 0x008fe200078e02ff */
[----:B------:R3:W-:Y:S04]  /*cc90*/  STG.E.U16 desc[UR40][R40.64], R20 ;  /* 0x0000001428007986 */ /* 0x0007e8000c101528 */
[----:B------:R4:W-:Y:S02]  /*cca0*/  STG.E.U16 desc[UR40][R104.64], R39 ;  /* 0x0000002768007986 */ /* 0x0009e4000c101528 */
[----:B------:R-:W0:Y:S01]  /*ccb0*/  LDC R16, c[0x0][0x278] ;  /* 0x00009e00ff107b82 */ /* 0x000e220000000800 */
[----:B-1----:R-:W-:-:S02]  /*ccc0*/  IADD3 R36, P4, R17, R72, RZ ;  /* 0x0000004811247210 */ /* 0x002fc40007f9e0ff */
[-C--:B------:R-:W-:Y:S02]  /*ccd0*/  LEA R38, P5, R109, R72.reuse, 0x7 ;  /* 0x000000486d267211 */ /* 0x080fe400078a38ff */
[-C--:B------:R-:W-:Y:S01]  /*cce0*/  LEA.HI.X.SX32 R37, R43, R73.reuse, 0x1, P4 ;  /* 0x000000492b257211 */ /* 0x080fe200020f0eff */
[----:B---3--:R-:W-:Y:S01]  /*ccf0*/  IMAD R41, R75, 0x41, RZ ;  /* 0x000000414b297824 */ /* 0x008fe200078e02ff */
[-C--:B------:R-:W-:Y:S01]  /*cd00*/  IADD3 R40, P4, R111, R72.reuse, RZ ;  /* 0x000000486f287210 */ /* 0x080fe20007f9e0ff */
[----:B------:R-:W1:Y:S01]  /*cd10*/  LDC R4, c[0x0][0x278] ;  /* 0x00009e00ff047b82 */ /* 0x000e620000000800 */
[----:B------:R-:W-:Y:S01]  /*cd20*/  PRMT R20, R48, 0x7632, R20 ;  /* 0x0000763230147816 */ /* 0x000fe20000000014 */
[----:B----4-:R-:W-:Y:S01]  /*cd30*/  IMAD R105, R6, 0x86, RZ ;  /* 0x0000008606697824 */ /* 0x010fe200078e02ff */
[-C--:B------:R-:W-:Y:S01]  /*cd40*/  LEA.HI.X.SX32 R39, R107, R73.reuse, 0x1, P5 ;  /* 0x000000496b277211 */ /* 0x080fe200028f0eff */
[----:B------:R3:W-:Y:S01]  /*cd50*/  STG.E.U16 desc[UR40][R36.64], R18 ;  /* 0x0000001224007986 */ /* 0x0007e2000c101528 */
[-C--:B------:R-:W-:Y:S01]  /*cd60*/  IADD3 R42, P5, R113, R72.reuse, RZ ;  /* 0x00000048712a7210 */ /* 0x080fe20007fbe0ff */
[----:B------:R-:W-:Y:S01]  /*cd70*/  IMAD R107, R8, 0x88, RZ ;  /* 0x00000088086b7824 */ /* 0x000fe200078e02ff */
[-C--:B------:R-:W-:Y:S01]  /*cd80*/  LEA.HI.X.SX32 R41, R41, R73.reuse, 0x1, P4 ;  /* 0x0000004929297211 */ /* 0x080fe200020f0eff */
[----:B------:R-:W4:Y:S01]  /*cd90*/  LDC R6, c[0x0][0x278] ;  /* 0x00009e00ff067b82 */ /* 0x000f220000000800 */
[----:B------:R-:W-:Y:S01]  /*cda0*/  LEA.HI.X.SX32 R43, R123, R73, 0x1, P5 ;  /* 0x000000497b2b7211 */ /* 0x000fe200028f0eff */
[----:B------:R2:W-:Y:S04]  /*cdb0*/  STG.E.U16 desc[UR40][R38.64], R48 ;  /* 0x0000003026007986 */ /* 0x0005e8000c101528 */
[----:B------:R2:W-:Y:S02]  /*cdc0*/  STG.E.U16 desc[UR40][R40.64], R20 ;  /* 0x0000001428007986 */ /* 0x0005e4000c101528 */
[----:B---3--:R-:W3:Y:S01]  /*cdd0*/  LDC R18, c[0x0][0x278] ;  /* 0x00009e00ff127b82 */ /* 0x008ee20000000800 */
[----:B------:R-:W-:Y:S01]  /*cde0*/  IMAD R37, R75, 0x43, RZ ;  /* 0x000000434b257824 */ /* 0x000fe200078e02ff */
[----:B------:R0:W-:Y:S01]  /*cdf0*/  STG.E.U16 desc[UR40][R42.64], R49 ;  /* 0x000000312a007986 */ /* 0x0001e2000c101528 */
[-C--:B------:R-:W-:Y:S01]  /*ce00*/  IADD3 R36, P5, R105, R72.reuse, RZ ;  /* 0x0000004869247210 */ /* 0x080fe20007fbe0ff */
[----:B--2---:R-:W-:Y:S01]  /*ce10*/  IMAD R39, R10, 0x8a, RZ ;  /* 0x0000008a0a277824 */ /* 0x004fe200078e02ff */
[----:B------:R-:W-:-:S03]  /*ce20*/  IADD3 R38, P4, R107, R72, RZ ;  /* 0x000000486b267210 */ /* 0x000fc60007f9e0ff */
[----:B------:R-:W2:Y:S01]  /*ce30*/  LDC R8, c[0x0][0x278] ;  /* 0x00009e00ff087b82 */ /* 0x000ea20000000800 */
[-C--:B------:R-:W-:Y:S01]  /*ce40*/  LEA.HI.X.SX32 R37, R37, R73.reuse, 0x1, P5 ;  /* 0x0000004925257211 */ /* 0x080fe200028f0eff */
[----:B------:R-:W-:Y:S01]  /*ce50*/  IMAD R41, R75, 0x45, RZ ;  /* 0x000000454b297824 */ /* 0x000fe200078e02ff */
[----:B------:R-:W-:Y:S01]  /*ce60*/  IADD3 R40, P5, R39, R72, RZ ;  /* 0x0000004827287210 */ /* 0x000fe20007fbe0ff */
[----:B-1----:R-:W-:Y:S01]  /*ce70*/  IMAD R105, R4, 0x90, RZ ;  /* 0x0000009004697824 */ /* 0x002fe200078e02ff */
[-C--:B------:R-:W-:Y:S01]  /*ce80*/  LEA.HI.X.SX32 R39, R125, R73.reuse, 0x1, P4 ;  /* 0x000000497d277211 */ /* 0x080fe200020f0eff */
[----:B0-----:R-:W-:Y:S01]  /*ce90*/  IMAD R49, R0, 0x8e, RZ ;  /* 0x0000008e00317824 */ /* 0x001fe200078e02ff */
[----:B------:R0:W-:Y:S01]  /*cea0*/  STG.E.U16 desc[UR40][R36.64], R22 ;  /* 0x0000001624007986 */ /* 0x0001e2000c101528 */
[----:B------:R-:W1:Y:S01]  /*ceb0*/  LDC R0, c[0x0][0x278] ;  /* 0x00009e00ff007b82 */ /* 0x000e620000000800 */
[----:B------:R-:W-:Y:S01]  /*cec0*/  IMAD R43, R16, 0x8c, RZ ;  /* 0x0000008c102b7824 */ /* 0x000fe200078e02ff */
[----:B------:R-:W-:Y:S01]  /*ced0*/  LEA.HI.X.SX32 R41, R41, R73, 0x1, P5 ;  /* 0x0000004929297211 */ /* 0x000fe200028f0eff */
[----:B------:R4:W-:Y:S01]  /*cee0*/  STG.E.U16 desc[UR40][R38.64], R50 ;  /* 0x0000003226007986 */ /* 0x0009e2000c101528 */
[----:B------:R-:W-:-:S02]  /*cef0*/  PRMT R20, R50, 0x7632, R20 ;  /* 0x0000763232147816 */ /* 0x000fc40000000014 */
[-C--:B------:R-:W-:Y:S02]  /*cf00*/  IADD3 R42, P6, R43, R72.reuse, RZ ;  /* 0x000000482b2a7210 */ /* 0x080fe40007fde0ff */
[----:B------:R-:W1:Y:S01]  /*cf10*/  LDC R10, c[0x0][0x278] ;  /* 0x00009e00ff0a7b82 */ /* 0x000e620000000800 */
[----:B------:R4:W-:Y:S01]  /*cf20*/  STG.E.U16 desc[UR40][R40.64], R20 ;  /* 0x0000001428007986 */ /* 0x0009e2000c101528 */
[-C--:B------:R-:W-:Y:S01]  /*cf30*/  LEA.HI.X.SX32 R43, R127, R73.reuse, 0x1, P6 ;  /* 0x000000497f2b7211 */ /* 0x080fe200030f0eff */
[----:B0-----:R-:W-:Y:S01]  /*cf40*/  IMAD R37, R75, 0x47, RZ ;  /* 0x000000474b257824 */ /* 0x001fe200078e02ff */
[-C--:B------:R-:W-:Y:S01]  /*cf50*/  IADD3 R36, P5, R49, R72.reuse, RZ ;  /* 0x0000004831247210 */ /* 0x080fe20007fbe0ff */
[----:B---3--:R-:W-:Y:S01]  /*cf60*/  IMAD R49, R18, 0x94, RZ ;  /* 0x0000009412317824 */ /* 0x008fe200078e02ff */
[----:B------:R-:W-:Y:S01]  /*cf70*/  PRMT R22, R45, 0x7632, R22 ;  /* 0x000076322d167816 */ /* 0x000fe20000000016 */
[----:B----4-:R-:W-:Y:S01]  /*cf80*/  IMAD R39, R6, 0x92, RZ ;  /* 0x0000009206277824 */ /* 0x010fe200078e02ff */
[----:B------:R-:W0:Y:S01]  /*cf90*/  LDC R16, c[0x0][0x278] ;  /* 0x00009e00ff107b82 */ /* 0x000e220000000800 */
[----:B------:R-:W-:Y:S01]  /*cfa0*/  IADD3 R38, P4, R105, R72, RZ ;  /* 0x0000004869267210 */ /* 0x000fe20007f9e0ff */
[----:B------:R3:W-:Y:S01]  /*cfb0*/  STG.E.U16 desc[UR40][R42.64], R51 ;  /* 0x000000332a007986 */ /* 0x0007e2000c101528 */
[----:B------:R-:W-:-:S02]  /*cfc0*/  LEA.HI.X.SX32 R37, R37, R73, 0x1, P5 ;  /* 0x0000004925257211 */ /* 0x000fc400028f0eff */
[-C--:B------:R-:W-:Y:S01]  /*cfd0*/  IADD3 R40, P5, R39, R72.reuse, RZ ;  /* 0x0000004827287210 */ /* 0x080fe20007fbe0ff */
[----:B------:R-:W-:Y:S01]  /*cfe0*/  IMAD R41, R75, 0x49, RZ ;  /* 0x000000494b297824 */ /* 0x000fe200078e02ff */
[-C--:B------:R-:W-:Y:S01]  /*cff0*/  LEA.HI.X.SX32 R39, R129, R73.reuse, 0x1, P4 ;  /* 0x0000004981277211 */ /* 0x080fe200020f0eff */
[----:B------:R-:W4:Y:S01]  /*d000*/  LDC R4, c[0x0][0x278] ;  /* 0x00009e00ff047b82 */ /* 0x000f220000000800 */
[----:B------:R1:W-:Y:S01]  /*d010*/  STG.E.U16 desc[UR40][R36.64], R24 ;  /* 0x0000001824007986 */ /* 0x0003e2000c101528 */
[----:B------:R-:W-:Y:S02]  /*d020*/  PRMT R20, R44, 0x7632, R20 ;  /* 0x000076322c147816 */ /* 0x000fe40000000014 */
[-C--:B------:R-:W-:Y:S01]  /*d030*/  LEA.HI.X.SX32 R41, R41, R73.reuse, 0x1, P5 ;  /* 0x0000004929297211 */ /* 0x080fe200028f0eff */
[----:B------:R1:W-:Y:S01]  /*d040*/  STG.E.U16 desc[UR40][R38.64], R44 ;  /* 0x0000002c26007986 */ /* 0x0003e2000c101528 */
[----:B---3--:R-:W-:Y:S01]  /*d050*/  IADD3 R42, P6, R49, R72, RZ ;  /* 0x00000048312a7210 */ /* 0x008fe20007fde0ff */
[----:B--2---:R-:W-:Y:S01]  /*d060*/  IMAD R49, R8, 0x96, RZ ;  /* 0x0000009608317824 */ /* 0x004fe200078e02ff */
[----:B------:R-:W2:Y:S01]  /*d070*/  LDC R6, c[0x0][0x278] ;  /* 0x00009e00ff067b82 */ /* 0x000ea20000000800 */
[----:B------:R3:W-:Y:S01]  /*d080*/  STG.E.U16 desc[UR40][R40.64], R20 ;  /* 0x0000001428007986 */ /* 0x0007e2000c101528 */
[----:B------:R-:W-:Y:S01]  /*d090*/  LEA.HI.X.SX32 R43, R131, R73, 0x1, P6 ;  /* 0x00000049832b7211 */ /* 0x000fe200030f0eff */
[----:B-1----:R-:W-:-:S02]  /*d0a0*/  IMAD R51, R10, 0x98, RZ ;  /* 0x000000980a337824 */ /* 0x002fc400078e02ff */
[----:B------:R-:W-:Y:S01]  /*d0b0*/  IMAD R37, R75, 0x4b, RZ ;  /* 0x0000004b4b257824 */ /* 0x000fe200078e02ff */
[-C--:B------:R-:W-:Y:S01]  /*d0c0*/  IADD3 R36, P5, R49, R72.reuse, RZ ;  /* 0x0000004831247210 */ /* 0x080fe20007fbe0ff */
[----:B------:R0:W-:Y:S01]  /*d0d0*/  STG.E.U16 desc[UR40][R42.64], R45 ;  /* 0x0000002d2a007986 */ /* 0x0001e2000c101528 */
[----:B------:R-:W1:Y:S01]  /*d0e0*/  LDC R18, c[0x0][0x278] ;  /* 0x00009e00ff127b82 */ /* 0x000e620000000800 */
[----:B------:R-:W-:Y:S01]  /*d0f0*/  IMAD R39, R0, 0x9a, RZ ;  /* 0x0000009a00277824 */ /* 0x000fe200078e02ff */
[-C--:B------:R-:W-:Y:S02]  /*d100*/  IADD3 R38, P4, R51, R72.reuse, RZ ;  /* 0x0000004833267210 */ /* 0x080fe40007f9e0ff */
[-C--:B------:R-:W-:Y:S01]  /*d110*/  LEA.HI.X.SX32 R37, R37, R73.reuse, 0x1, P5 ;  /* 0x0000004925257211 */ /* 0x080fe200028f0eff */
[----:B---3--:R-:W-:Y:S01]  /*d120*/  IMAD R41, R75, 0x4d, RZ ;  /* 0x0000004d4b297824 */ /* 0x008fe200078e02ff */
[-C--:B------:R-:W-:Y:S02]  /*d130*/  IADD3 R40, P5, R39, R72.reuse, RZ ;  /* 0x0000004827287210 */ /* 0x080fe40007fbe0ff */
[----:B------:R-:W3:Y:S01]  /*d140*/  LDC R8, c[0x0][0x278] ;  /* 0x00009e00ff087b82 */ /* 0x000ee20000000800 */
[-C--:B------:R-:W-:Y:S01]  /*d150*/  LEA.HI.X.SX32 R39, R101, R73.reuse, 0x1, P4 ;  /* 0x0000004965277211 */ /* 0x080fe200020f0eff */
[----:B------:R2:W-:Y:S01]  /*d160*/  STG.E.U16 desc[UR40][R36.64], R22 ;  /* 0x0000001624007986 */ /* 0x0005e2000c101528 */
[----:B0-----:R-:W-:Y:S01]  /*d170*/  IMAD R43, R16, 0x9c, RZ ;  /* 0x0000009c102b7824 */ /* 0x001fe200078e02ff */
[----:B------:R-:W-:Y:S01]  /*d180*/  LEA.HI.X.SX32 R41, R41, R73, 0x1, P5 ;  /* 0x0000004929297211 */ /* 0x000fe200028f0eff */
[----:B----4-:R-:W-:Y:S01]  /*d190*/  IMAD R45, R4, 0x9e, RZ ;  /* 0x0000009e042d7824 */ /* 0x010fe200078e02ff */
[----:B------:R-:W-:Y:S01]  /*d1a0*/  PRMT R20, R46, 0x7632, R20 ;  /* 0x000076322e147816 */ /* 0x000fe20000000014 */
[----:B------:R0:W-:Y:S01]  /*d1b0*/  STG.E.U16 desc[UR40][R38.64], R46 ;  /* 0x0000002e26007986 */ /* 0x0001e2000c101528 */
[----:B------:R-:W4:Y:S01]  /*d1c0*/  LDC R0, c[0x0][0x278] ;  /* 0x00009e00ff007b82 */ /* 0x000f220000000800 */
[----:B------:R-:W-:Y:S01]  /*d1d0*/  IADD3 R42, P6, R43, R72, RZ ;  /* 0x000000482b2a7210 */ /* 0x000fe20007fde0ff */
[----:B--2---:R-:W-:Y:S01]  /*d1e0*/  IMAD R49, R6, 0xa0, RZ ;  /* 0x000000a006317824 */ /* 0x004fe200078e02ff */
[----:B------:R2:W-:Y:S01]  /*d1f0*/  STG.E.U16 desc[UR40][R40.64], R20 ;  /* 0x0000001428007986 */ /* 0x0005e2000c101528 */
[----:B------:R-:W-:-:S02]  /*d200*/  PRMT R24, R47, 0x7632, R24 ;  /* 0x000076322f187816 */ /* 0x000fc40000000018 */
[-C--:B------:R-:W-:Y:S01]  /*d210*/  LEA.HI.X.SX32 R43, R103, R73.reuse, 0x1, P6 ;  /* 0x00000049672b7211 */ /* 0x080fe200030f0eff */
[----:B------:R-:W-:Y:S01]  /*d220*/  IMAD R37, R75, 0x4f, RZ ;  /* 0x0000004f4b257824 */ /* 0x000fe200078e02ff */
[----:B------:R-:W4:Y:S01]  /*d230*/  LDC R10, c[0x0][0x278] ;  /* 0x00009e00ff0a7b82 */ /* 0x000f220000000800 */
[-C--:B------:R-:W-:Y:S01]  /*d240*/  IADD3 R36, P5, R45, R72.reuse, RZ ;  /* 0x000000482d247210 */ /* 0x080fe20007fbe0ff */
[----:B-1----:R-:W-:Y:S01]  /*d250*/  IMAD R45, R18, 0xa4, RZ ;  /* 0x000000a4122d7824 */ /* 0x002fe200078e02ff */
[----:B------:R1:W-:Y:S01]  /*d260*/  STG.E.U16 desc[UR40][R42.64], R47 ;  /* 0x0000002f2a007986 */ /* 0x0003e2000c101528 */
[----:B0-----:R-:W-:Y:S02]  /*d270*/  IADD3 R38, P4, R49, R72, RZ ;  /* 0x0000004831267210 */ /* 0x001fe40007f9e0ff */
[----:B------:R-:W-:Y:S01]  /*d280*/  LEA.HI.X.SX32 R37, R37, R73, 0x1, P5 ;  /* 0x0000004925257211 */ /* 0x000fe200028f0eff */
[----:B--2---:R-:W-:Y:S01]  /*d290*/  IMAD R41, R75, 0x51, RZ ;  /* 0x000000514b297824 */ /* 0x004fe200078e02ff */
[----:B------:R-:W0:Y:S01]  /*d2a0*/  LDC R4, c[0x0][0x278] ;  /* 0x00009e00ff047b82 */ /* 0x000e220000000800 */
[----:B---3--:R-:W-:Y:S01]  /*d2b0*/  IMAD R39, R8, 0xa2, RZ ;  /* 0x000000a208277824 */ /* 0x008fe200078e02ff */
[----:B------:R-:W-:Y:S01]  /*d2c0*/  PRMT R20, R56, 0x7632, R20 ;  /* 0x0000763238147816 */ /* 0x000fe20000000014 */
[----:B------:R2:W-:Y:S01]  /*d2d0*/  STG.E.U16 desc[UR40][R36.64], R24 ;  /* 0x0000001824007986 */ /* 0x0005e2000c101528 */
[----:B------:R-:W-:-:S02]  /*d2e0*/  PRMT R22, R57, 0x7632, R22 ;  /* 0x0000763239167816 */ /* 0x000fc40000000016 */
[-C--:B------:R-:W-:Y:S02]  /*d2f0*/  IADD3 R40, P5, R39, R72.reuse, RZ ;  /* 0x0000004827287210 */ /* 0x080fe40007fbe0ff */
[----:B------:R-:W3:Y:S01]  /*d300*/  LDC R6, c[0x0][0x278] ;  /* 0x00009e00ff067b82 */ /* 0x000ee20000000800 */
[----:B-1----:R-:W-:Y:S01]  /*d310*/  IADD3 R42, P6, R45, R72, RZ ;  /* 0x000000482d2a7210 */ /* 0x002fe20007fde0ff */
[----:B----4-:R-:W-:Y:S01]  /*d320*/  IMAD R45, R0, 0xa6, RZ ;  /* 0x000000a6002d7824 */ /* 0x010fe200078e02ff */
[-C--:B------:R-:W-:Y:S02]  /*d330*/  LEA.HI.X.SX32 R39, R97, R73.reuse, 0x1, P4 ;  /* 0x0000004961277211 */ /* 0x080fe400020f0eff */
[-C--:B------:R-:W-:Y:S01]  /*d340*/  LEA.HI.X.SX32 R41, R41, R73.reuse, 0x1, P5 ;  /* 0x0000004929297211 */ /* 0x080fe200028f0eff */
[----:B--2---:R-:W-:Y:S02]  /*d350*/  IMAD R37, R75, 0x53, RZ ;  /* 0x000000534b257824 */ /* 0x004fe400078e02ff */
[----:B------:R-:W1:Y:S01]  /*d360*/  LDC R16, c[0x0][0x278] ;  /* 0x00009e00ff107b82 */ /* 0x000e620000000800 */
[----:B------:R0:W-:Y:S01]  /*d370*/  STG.E.U16 desc[UR40][R38.64], R56 ;  /* 0x0000003826007986 */ /* 0x0001e2000c101528 */
[----:B------:R-:W-:Y:S01]  /*d380*/  IMAD R47, R10, 0xa8, RZ ;  /* 0x000000a80a2f7824 */ /* 0x000fe200078e02ff */
[----:B------:R-:W-:-:S02]  /*d390*/  LEA.HI.X.SX32 R43, R99, R73, 0x1, P6 ;  /* 0x00000049632b7211 */ /* 0x000fc400030f0eff */
[-C--:B------:R-:W-:Y:S01]  /*d3a0*/  IADD3 R36, P5, R45, R72.reuse, RZ ;  /* 0x000000482d247210 */ /* 0x080fe20007fbe0ff */
[----:B------:R2:W-:Y:S01]  /*d3b0*/  STG.E.U16 desc[UR40][R40.64], R20 ;  /* 0x0000001428007986 */ /* 0x0005e2000c101528 */
[----:B------:R-:W-:Y:S01]  /*d3c0*/  PRMT R24, R59, 0x7632, R24 ;  /* 0x000076323b187816 */ /* 0x000fe20000000018 */
[----:B------:R-:W4:Y:S01]  /*d3d0*/  LDC R0, c[0x0][0x278] ;  /* 0x00009e00ff007b82 */ /* 0x000f220000000800 */
[-C--:B------:R-:W-:Y:S01]  /*d3e0*/  LEA.HI.X.SX32 R37, R37, R73.reuse, 0x1, P5 ;  /* 0x0000004925257211 */ /* 0x080fe200028f0eff */
[----:B------:R1:W-:Y:S01]  /*d3f0*/  STG.E.U16 desc[UR40][R42.64], R57 ;  /* 0x000000392a007986 */ /* 0x0003e2000c101528 */
[----:B0-----:R-:W-:Y:S01]  /*d400*/  IMAD R39, R4, 0xaa, RZ ;  /* 0x000000aa04277824 */ /* 0x001fe200078e02ff */
[-C--:B------:R-:W-:Y:S02]  /*d410*/  IADD3 R38, P4, R47, R72.reuse, RZ ;  /* 0x000000482f267210 */ /* 0x080fe40007f9e0ff */
[----:B------:R0:W-:Y:S02]  /*d420*/  STG.E.U16 desc[UR40][R36.64], R22 ;  /* 0x0000001624007986 */ /* 0x0001e4000c101528 */
[----:B------:R-:W4:Y:S01]  /*d430*/  LDC R8, c[0x0][0x278] ;  /* 0x00009e00ff087b82 */ /* 0x000f220000000800 */
[----:B---3--:R-:W-:Y:S01]  /*d440*/  IMAD R45, R6, 0xae, RZ ;  /* 0x000000ae062d7824 */ /* 0x008fe200078e02ff */
[----:B--2---:R-:W-:Y:S01]  /*d450*/  IADD3 R40, P5, R39, R72, RZ ;  /* 0x0000004827287210 */ /* 0x004fe20007fbe0ff */
[----:B------:R-:W-:Y:S01]  /*d460*/  IMAD R41, R75, 0x55, RZ ;  /* 0x000000554b297824 */ /* 0x000fe200078e02ff */
[----:B------:R-:W-:-:S02]  /*d470*/  LEA.HI.X.SX32 R39, R89, R73, 0x1, P4 ;  /* 0x0000004959277211 */ /* 0x000fc400020f0eff */
[----:B------:R-:W-:Y:S02]  /*d480*/  PRMT R20, R58, 0x7632, R20 ;  /* 0x000076323a147816 */ /* 0x000fe40000000014 */
[----:B------:R-:W2:Y:S01]  /*d490*/  LDC R18, c[0x0][0x278] ;  /* 0x00009e00ff127b82 */ /* 0x000ea20000000800 */
[----:B-1----:R-:W-:Y:S01]  /*d4a0*/  IMAD R43, R16, 0xac, RZ ;  /* 0x000000ac102b7824 */ /* 0x002fe200078e02ff */
[----:B------:R4:W-:Y:S01]  /*d4b0*/  STG.E.U16 desc[UR40][R38.64], R58 ;  /* 0x0000003a26007986 */ /* 0x0009e2000c101528 */
[-C--:B------:R-:W-:Y:S01]  /*d4c0*/  LEA.HI.X.SX32 R41, R41, R73.reuse, 0x1, P5 ;  /* 0x0000004929297211 */ /* 0x080fe200028f0eff */
[----:B0-----:R-:W-:Y:S01]  /*d4d0*/  IMAD R37, R75, 0x57, RZ ;  /* 0x000000574b257824 */ /* 0x001fe200078e02ff */
[-C--:B------:R-:W-:Y:S02]  /*d4e0*/  IADD3 R36, P5, R45, R72.reuse, RZ ;  /* 0x000000482d247210 */ /* 0x080fe40007fbe0ff */
[----:B------:R-:W-:Y:S01]  /*d4f0*/  IADD3 R42, P6, R43, R72, RZ ;  /* 0x000000482b2a7210 */ /* 0x000fe20007fde0ff */
[----:B------:R-:W0:Y:S01]  /*d500*/  LDC R4, c[0x0][0x278] ;  /* 0x00009e00ff047b82 */ /* 0x000e220000000800 */
[----:B------:R1:W-:Y:S01]  /*d510*/  STG.E.U16 desc[UR40][R40.64], R20 ;  /* 0x0000001428007986 */ /* 0x0003e2000c101528 */
[----:B------:R-:W-:-:S02]  /*d520*/  LEA.HI.X.SX32 R37, R37, R73, 0x1, P5 ;  /* 0x0000004925257211 */ /* 0x000fc400028f0eff */
[----:B------:R-:W-:Y:S01]  /*d530*/  LEA.HI.X.SX32 R43, R95, R73, 0x1, P6 ;  /* 0x000000495f2b7211 */ /* 0x000fe200030f0eff */
[----:B----4-:R-:W-:Y:S01]  /*d540*/  IMAD R39, R0, 0xb2, RZ ;  /* 0x000000b200277824 */ /* 0x010fe200078e02ff */
[----:B------:R-:W-:Y:S02]  /*d550*/  PRMT R22, R53, 0x7632, R22 ;  /* 0x0000763235167816 */ /* 0x000fe40000000016 */
[----:B------:R-:W3:Y:S01]  /*d560*/  LDC R6, c[0x0][0x278] ;  /* 0x00009e00ff067b82 */ /* 0x000ee20000000800 */
[----:B------:R-:W-:Y:S01]  /*d570*/  IMAD R47, R8, 0xb0, RZ ;  /* 0x000000b0082f7824 */ /* 0x000fe200078e02ff */
[----:B------:R4:W-:Y:S01]  /*d580*/  STG.E.U16 desc[UR40][R42.64], R59 ;  /* 0x0000003b2a007986 */ /* 0x0009e2000c101528 */
[-C--:B-1----:R-:W-:Y:S01]  /*d590*/  IADD3 R40, P5, R39, R72.reuse, RZ ;  /* 0x0000004827287210 */ /* 0x082fe20007fbe0ff */
[----:B------:R-:W-:Y:S02]  /*d5a0*/  IMAD R41, R75, 0x59, RZ ;  /* 0x000000594b297824 */ /* 0x000fe400078e02ff */
[----:B------:R-:W-:-:S02]  /*d5b0*/  IADD3 R38, P4, R47, R72, RZ ;  /* 0x000000482f267210 */ /* 0x000fc40007f9e0ff */
[----:B------:R-:W1:Y:S01]  /*d5c0*/  LDC R10, c[0x0][0x278] ;  /* 0x00009e00ff0a7b82 */ /* 0x000e620000000800 */
[----:B--2---:R-:W-:Y:S01]  /*d5d0*/  IMAD R45, R18, 0xb4, RZ ;  /* 0x000000b4122d7824 */ /* 0x004fe200078e02ff */
[----:B------:R2:W-:Y:S01]  /*d5e0*/  STG.E.U16 desc[UR40][R36.64], R24 ;  /* 0x0000001824007986 */ /* 0x0005e2000c101528 */
[-C--:B------:R-:W-:Y:S02]  /*d5f0*/  LEA.HI.X.SX32 R39, R91, R73.reuse, 0x1, P4 ;  /* 0x000000495b277211 */ /* 0x080fe400020f0eff */
[----:B------:R-:W-:Y:S02]  /*d600*/  LEA.HI.X.SX32 R41, R41, R73, 0x1, P5 ;  /* 0x0000004929297211 */ /* 0x000fe400028f0eff */
[----:B----4-:R-:W-:Y:S01]  /*d610*/  IADD3 R42, P6, R45, R72, RZ ;  /* 0x000000482d2a7210 */ /* 0x010fe20007fde0ff */
[----:B------:R-:W4:Y:S01]  /*d620*/  LDC R0, c[0x0][0x278] ;  /* 0x00009e00ff007b82 */ /* 0x000f220000000800 */
[----:B0-----:R-:W-:Y:S01]  /*d630*/  IMAD R45, R4, 0xb6, RZ ;  /* 0x000000b6042d7824 */ /* 0x001fe200078e02ff */
[----:B------:R3:W-:Y:S01]  /*d640*/  STG.E.U16 desc[UR40][R38.64], R52 ;  /* 0x0000003426007986 */ /* 0x0007e2000c101528 */
[----:B------:R-:W-:-:S02]  /*d650*/  PRMT R20, R52, 0x7632, R20 ;  /* 0x0000763234147816 */ /* 0x000fc40000000014 */
[-C--:B------:R-:W-:Y:S01]  /*d660*/  LEA.HI.X.SX32 R43, R93, R73.reuse, 0x1, P6 ;  /* 0x000000495d2b7211 */ /* 0x080fe200030f0eff */
[----:B--2---:R-:W-:Y:S01]  /*d670*/  IMAD R37, R75, 0x5b, RZ ;  /* 0x0000005b4b257824 */ /* 0x004fe200078e02ff */
[----:B------:R-:W-:Y:S01]  /*d680*/  IADD3 R36, P5, R45, R72, RZ ;  /* 0x000000482d247210 */ /* 0x000fe20007fbe0ff */
[----:B------:R-:W0:Y:S01]  /*d690*/  LDC R16, c[0x0][0x278] ;  /* 0x00009e00ff107b82 */ /* 0x000e220000000800 */
[----:B------:R2:W-:Y:S01]  /*d6a0*/  STG.E.U16 desc[UR40][R40.64], R20 ;  /* 0x0000001428007986 */ /* 0x0005e2000c101528 */
[----:B------:R-:W-:Y:S02]  /*d6b0*/  PRMT R24, R55, 0x7632, R24 ;  /* 0x0000763237187816 */ /* 0x000fe40000000018 */
[----:B------:R-:W-:Y:S01]  /*d6c0*/  LEA.HI.X.SX32 R37, R37, R73, 0x1, P5 ;  /* 0x0000004925257211 */ /* 0x000fe200028f0eff */
[----:B------:R-:W-:Y:S01]  /*d6d0*/  STG.E.U16 desc[UR40][R42.64], R53 ;  /* 0x000000352a007986 */ /* 0x000fe2000c101528 */
[----:B---3--:R-:W-:Y:S02]  /*d6e0*/  IMAD R39, R6, 0xba, RZ ;  /* 0x000000ba06277824 */ /* 0x008fe400078e02ff */
[----:B------:R-:W3:Y:S01]  /*d6f0*/  LDC R8, c[0x0][0x278] ;  /* 0x00009e00ff087b82 */ /* 0x000ee20000000800 */
[----:B-1----:R-:W-:Y:S01]  /*d700*/  IMAD R47, R10, 0xb8, RZ ;  /* 0x000000b80a2f7824 */ /* 0x002fe200078e02ff */
[----:B------:R1:W-:Y:S01]  /*d710*/  STG.E.U16 desc[UR40][R36.64], R22 ;  /* 0x0000001624007986 */ /* 0x0003e2000c101528 */
[----:B--2---:R-:W-:-:S03]  /*d720*/  IMAD R41, R75, 0x5d, RZ ;  /* 0x0000005d4b297824 */ /* 0x004fc600078e02ff */
[-C--:B------:R-:W-:Y:S02]  /*d730*/  IADD3 R38, P4, R47, R72.reuse, RZ ;  /* 0x000000482f267210 */ /* 0x080fe40007f9e0ff */
[----:B------:R-:W2:Y:S01]  /*d740*/  LDC R4, c[0x0][0x278] ;  /* 0x00009e00ff047b82 */ /* 0x000ea20000000800 */
[----:B----4-:R-:W-:Y:S01]  /*d750*/  IMAD R45, R0, 0xbe, RZ ;  /* 0x000000be002d7824 */ /* 0x010fe200078e02ff */
[-C--:B------:R-:W-:Y:S02]  /*d760*/  IADD3 R40, P5, R39, R72.reuse, RZ ;  /* 0x0000004827287210 */ /* 0x080fe40007fbe0ff */
[-C--:B------:R-:W-:Y:S02]  /*d770*/  LEA.HI.X.SX32 R39, R77, R73.reuse, 0x1, P4 ;  /* 0x000000494d277211 */ /* 0x080fe400020f0eff */
[----:B------:R-:W-:Y:S01]  /*d780*/  LEA.HI.X.SX32 R41, R41, R73, 0x1, P5 ;  /* 0x0000004929297211 */ /* 0x000fe200028f0eff */
[----:B-1----:R-:W-:Y:S01]  /*d790*/  IMAD R37, R75, 0x5f, RZ ;  /* 0x0000005f4b257824 */ /* 0x002fe200078e02ff */
[----:B------:R-:W1:Y:S01]  /*d7a0*/  LDC R18, c[0x0][0x278] ;  /* 0x00009e00ff127b82 */ /* 0x000e620000000800 */
[----:B0-----:R-:W-:Y:S01]  /*d7b0*/  IMAD R43, R16, 0xbc, RZ ;  /* 0x000000bc102b7824 */ /* 0x001fe200078e02ff */
[----:B------:R-:W-:Y:S01]  /*d7c0*/  PRMT R20, R54, 0x7632, R20 ;  /* 0x0000763236147816 */ /* 0x000fe20000000014 */
[----:B------:R2:W-:Y:S01]  /*d7d0*/  STG.E.U16 desc[UR40][R38.64], R54 ;  /* 0x0000003626007986 */ /* 0x0005e2000c101528 */
[----:B------:R-:W-:-:S02]  /*d7e0*/  IADD3 R36, P5, R45, R72, RZ ;  /* 0x000000482d247210 */ /* 0x000fc40007fbe0ff */
[-C--:B------:R-:W-:Y:S01]  /*d7f0*/  IADD3 R42, P6, R43, R72.reuse, RZ ;  /* 0x000000482b2a7210 */ /* 0x080fe20007fde0ff */
[----:B------:R0:W-:Y:S01]  /*d800*/  STG.E.U16 desc[UR40][R40.64], R20 ;  /* 0x0000001428007986 */ /* 0x0001e2000c101528 */
[----:B------:R-:W4:Y:S01]  /*d810*/  LDC R6, c[0x0][0x278] ;  /* 0x00009e00ff067b82 */ /* 0x000f220000000800 */
[----:B---3--:R-:W-:Y:S01]  /*d820*/  IMAD R47, R8, 0xc0, RZ ;  /* 0x000000c0082f7824 */ /* 0x008fe200078e02ff */
[-C--:B------:R-:W-:Y:S02]  /*d830*/  LEA.HI.X.SX32 R43, R85, R73.reuse, 0x1, P6 ;  /* 0x00000049552b7211 */ /* 0x080fe400030f0eff */
[----:B------:R-:W-:Y:S02]  /*d840*/  LEA.HI.X.SX32 R37, R37, R73, 0x1, P5 ;  /* 0x0000004925257211 */ /* 0x000fe400028f0eff */
[----:B------:R-:W-:Y:S01]  /*d850*/  PRMT R22, R61, 0x7632, R22 ;  /* 0x000076323d167816 */ /* 0x000fe20000000016 */
[----:B------:R3:W-:Y:S01]  /*d860*/  STG.E.U16 desc[UR40][R42.64], R55 ;  /* 0x000000372a007986 */ /* 0x0007e2000c101528 */
[----:B------:R-:W4:Y:S01]  /*d870*/  LDC R0, c[0x0][0x278] ;  /* 0x00009e00ff007b82 */ /* 0x000f220000000800 */
[----:B--2---:R-:W-:Y:S01]  /*d880*/  IMAD R39, R4, 0xc2, RZ ;  /* 0x000000c204277824 */ /* 0x004fe200078e02ff */
[-C--:B------:R-:W-:Y:S01]  /*d890*/  IADD3 R38, P4, R47, R72.reuse, RZ ;  /* 0x000000482f267210 */ /* 0x080fe20007f9e0ff */
[----:B0-----:R-:W-:Y:S01]  /*d8a0*/  IMAD R41, R75, 0x61, RZ ;  /* 0x000000614b297824 */ /* 0x001fe200078e02ff */
[----:B------:R-:W-:Y:S01]  /*d8b0*/  PRMT R20, R60, 0x7632, R20 ;  /* 0x000076323c147816 */ /* 0x000fe20000000014 */
[----:B------:R0:W-:Y:S01]  /*d8c0*/  STG.E.U16 desc[UR40][R36.64], R24 ;  /* 0x0000001824007986 */ /* 0x0001e2000c101528 */
[----:B------:R-:W-:-:S02]  /*d8d0*/  IADD3 R40, P5, R39, R72, RZ ;  /* 0x0000004827287210 */ /* 0x000fc40007fbe0ff */
[----:B------:R-:W2:Y:S01]  /*d8e0*/  LDC R10, c[0x0][0x278] ;  /* 0x00009e00ff0a7b82 */ /* 0x000ea20000000800 */
[----:B-1----:R-:W-:Y:S01]  /*d8f0*/  IMAD R45, R18, 0xc4, RZ ;  /* 0x000000c4122d7824 */ /* 0x002fe200078e02ff */
[-C--:B------:R-:W-:Y:S02]  /*d900*/  LEA.HI.X.SX32 R39, R79, R73.reuse, 0x1, P4 ;  /* 0x000000494f277211 */ /* 0x080fe400020f0eff */
[-C--:B------:R-:W-:Y:S02]  /*d910*/  LEA.HI.X.SX32 R41, R41, R73.reuse, 0x1, P5 ;  /* 0x0000004929297211 */ /* 0x080fe400028f0eff */
[----:B---3--:R-:W-:Y:S01]  /*d920*/  IADD3 R42, P6, R45, R72, RZ ;  /* 0x000000482d2a7210 */ /* 0x008fe20007fde0ff */
[----:B------:R1:W-:Y:S01]  /*d930*/  STG.E.U16 desc[UR40][R38.64], R60 ;  /* 0x0000003c26007986 */ /* 0x0003e2000c101528 */
[----:B------:R-:W3:Y:S01]  /*d940*/  LDC R16, c[0x0][0x278] ;  /* 0x00009e00ff107b82 */ /* 0x000ee20000000800 */
[----:B----4-:R-:W-:Y:S01]  /*d950*/  IMAD R45, R6, 0xc6, RZ ;  /* 0x000000c6062d7824 */ /* 0x010fe200078e02ff */
[----:B------:R-:W-:Y:S01]  /*d960*/  LEA.HI.X.SX32 R43, R81, R73, 0x1, P6 ;  /* 0x00000049512b7211 */ /* 0x000fe200030f0eff */
[----:B------:R4:W-:Y:S01]  /*d970*/  STG.E.U16 desc[UR40][R40.64], R20 ;  /* 0x0000001428007986 */ /* 0x0009e2000c101528 */
[----:B0-----:R-:W-:Y:S01]  /*d980*/  IMAD R37, R75, 0x63, RZ ;  /* 0x000000634b257824 */ /* 0x001fe200078e02ff */
[----:B------:R-:W-:-:S02]  /*d990*/  PRMT R24, R63, 0x7632, R24 ;  /* 0x000076323f187816 */ /* 0x000fc40000000018 */
[-C--:B------:R-:W-:Y:S01]  /*d9a0*/  IADD3 R36, P5, R45, R72.reuse, RZ ;  /* 0x000000482d247210 */ /* 0x080fe20007fbe0ff */
[----:B------:R-:W0:Y:S01]  /*d9b0*/  LDC R4, c[0x0][0x278] ;  /* 0x00009e00ff047b82 */ /* 0x000e220000000800 */
[----:B------:R3:W-:Y:S02]  /*d9c0*/  STG.E.U16 desc[UR40][R42.64], R61 ;  /* 0x0000003d2a007986 */ /* 0x0007e4000c101528 */
[----:B------:R-:W-:Y:S01]  /*d9d0*/  LEA.HI.X.SX32 R37, R37, R73, 0x1, P5 ;  /* 0x0000004925257211 */ /* 0x000fe200028f0eff */
[----:B-1----:R-:W-:Y:S02]  /*d9e0*/  IMAD R39, R75, 0x65, RZ ;  /* 0x000000654b277824 */ /* 0x002fe400078e02ff */
[----:B----4-:R-:W-:Y:S02]  /*d9f0*/  IMAD R41, R0, 0xca, RZ ;  /* 0x000000ca00297824 */ /* 0x010fe400078e02ff */
[----:B------:R-:W1:Y:S01]  /*da00*/  LDC R8, c[0x0][0x278] ;  /* 0x00009e00ff087b82 */ /* 0x000e620000000800 */
[----:B--2---:R-:W-:Y:S01]  /*da10*/  IMAD R47, R10, 0xc8, RZ ;  /* 0x000000c80a2f7824 */ /* 0x004fe200078e02ff */
[----:B------:R-:W-:Y:S01]  /*da20*/  PRMT R20, R62, 0x7632, R20 ;  /* 0x000076323e147816 */ /* 0x000fe20000000014 */
[----:B------:R2:W-:Y:S01]  /*da30*/  STG.E.U16 desc[UR40][R36.64], R22 ;  /* 0x0000001624007986 */ /* 0x0005e2000c101528 */
[----:B------:R-:W-:-:S02]  /*da40*/  IADD3 R38, P5, R41, R72, RZ ;  /* 0x0000004829267210 */ /* 0x000fc40007fbe0ff */
[-C--:B------:R-:W-:Y:S02]  /*da50*/  IADD3 R26, P4, R47, R72.reuse, RZ ;  /* 0x000000482f1a7210 */ /* 0x080fe40007f9e0ff */
[----:B------:R-:W4:Y:S01]  /*da60*/  LDC R6, c[0x0][0x278] ;  /* 0x00009e00ff067b82 */ /* 0x000f220000000800 */
[----:B---3--:R-:W-:Y:S01]  /*da70*/  IMAD R43, R16, 0xcc, RZ ;  /* 0x000000cc102b7824 */ /* 0x008fe200078e02ff */
[-C--:B------:R-:W-:Y:S02]  /*da80*/  LEA.HI.X.SX32 R27, R27, R73.reuse, 0x1, P4 ;  /* 0x000000491b1b7211 */ /* 0x080fe400020f0eff */
[-C--:B------:R-:W-:Y:S02]  /*da90*/  LEA.HI.X.SX32 R39, R39, R73.reuse, 0x1, P5 ;  /* 0x0000004927277211 */ /* 0x080fe400028f0eff */
[----:B------:R-:W-:Y:S01]  /*daa0*/  IADD3 R34, P6, R43, R72, RZ ;  /* 0x000000482b227210 */ /* 0x000fe20007fde0ff */
[----:B------:R3:W-:Y:S01]  /*dab0*/  STG.E.U16 desc[UR40][R26.64], R62 ;  /* 0x0000003e1a007986 */ /* 0x0007e2000c101528 */
[----:B------:R-:W4:Y:S01]  /*dac0*/  LDC R18, c[0x0][0x278] ;  /* 0x00009e00ff127b82 */ /* 0x000f220000000800 */
[----:B0-----:R-:W-:Y:S01]  /*dad0*/  IMAD R41, R4, 0xce, RZ ;  /* 0x000000ce04297824 */ /* 0x001fe200078e02ff */
[----:B------:R-:W-:Y:S01]  /*dae0*/  LEA.HI.X.SX32 R35, R35, R73, 0x1, P6 ;  /* 0x0000004923237211 */ /* 0x000fe200030f0eff */
[----:B------:R4:W-:Y:S01]  /*daf0*/  STG.E.U16 desc[UR40][R38.64], R20 ;  /* 0x0000001426007986 */ /* 0x0009e2000c101528 */
[----:B--2---:R-:W-:Y:S01]  /*db00*/  IMAD R37, R75, 0x67, RZ ;  /* 0x000000674b257824 */ /* 0x004fe200078e02ff */
[----:B------:R-:W-:-:S02]  /*db10*/  PRMT R22, R65, 0x7632, R22 ;  /* 0x0000763241167816 */ /* 0x000fc40000000016 */
[----:B------:R0:W-:Y:S01]  /*db20*/  STG.E.U16 desc[UR40][R34.64], R63 ;  /* 0x0000003f22007986 */ /* 0x0001e2000c101528 */
[----:B------:R-:W2:Y:S01]  /*db30*/  LDC R0, c[0x0][0x278] ;  /* 0x00009e00ff007b82 */ /* 0x000ea20000000800 */
[----:B-1----:R-:W-:Y:S01]  /*db40*/  IMAD R43, R8, 0xd0, RZ ;  /* 0x000000d0082b7824 */ /* 0x002fe200078e02ff */
[----:B---3--:R-:W-:-:S04]  /*db50*/  IADD3 R26, P5, R41, R72, RZ ;  /* 0x00000048291a7210 */ /* 0x008fc80007fbe0ff */
[-C--:B------:R-:W-:Y:S02]  /*db60*/  IADD3 R28, P4, R43, R72.reuse, RZ ;  /* 0x000000482b1c7210 */ /* 0x080fe40007f9e0ff */
[----:B------:R-:W1:Y:S01]  /*db70*/  LDC R10, c[0x0][0x278] ;  /* 0x00009e00ff0a7b82 */ /* 0x000e620000000800 */
[----:B----4-:R-:W-:Y:S01]  /*db80*/  IMAD R39, R6, 0xd2, RZ ;  /* 0x000000d206277824 */ /* 0x010fe200078e02ff */
[-C--:B------:R-:W-:Y:S01]  /*db90*/  LEA.HI.X.SX32 R27, R37, R73.reuse, 0x1, P5 ;  /* 0x00000049251b7211 */ /* 0x080fe200028f0eff */
[----:B0-----:R-:W-:Y:S01]  /*dba0*/  IMAD R35, R75, 0x69, RZ ;  /* 0x000000694b237824 */ /* 0x001fe200078e02ff */
[-C--:B------:R-:W-:Y:S02]  /*dbb0*/  LEA.HI.X.SX32 R29, R29, R73.reuse, 0x1, P4 ;  /* 0x000000491d1d7211 */ /* 0x080fe400020f0eff */
[----:B------:R-:W-:Y:S01]  /*dbc0*/  IADD3 R34, P5, R39, R72, RZ ;  /* 0x0000004827227210 */ /* 0x000fe20007fbe0ff */
[----:B------:R0:W-:Y:S01]  /*dbd0*/  STG.E.U16 desc[UR40][R26.64], R24 ;  /* 0x000000181a007986 */ /* 0x0001e2000c101528 */
[----:B------:R-:W3:Y:S01]  /*dbe0*/  LDC R16, c[0x0][0x278] ;  /* 0x00009e00ff107b82 */ /* 0x000ee20000000800 */
[----:B------:R-:W-:Y:S01]  /*dbf0*/  IMAD R41, R18, 0xd4, RZ ;  /* 0x000000d412297824 */ /* 0x000fe200078e02ff */
[----:B------:R-:W-:Y:S01]  /*dc00*/  LEA.HI.X.SX32 R35, R35, R73, 0x1, P5 ;  /* 0x0000004923237211 */ /* 0x000fe200028f0eff */
[----:B------:R4:W-:Y:S01]  /*dc10*/  STG.E.U16 desc[UR40][R28.64], R64 ;  /* 0x000000401c007986 */ /* 0x0009e2000c101528 */
[----:B------:R-:W-:-:S02]  /*dc20*/  PRMT R18, R64, 0x7632, R18 ;  /* 0x0000763240127816 */ /* 0x000fc40000000012 */
[-C--:B------:R-:W-:Y:S02]  /*dc30*/  IADD3 R30, P6, R41, R72.reuse, RZ ;  /* 0x00000048291e7210 */ /* 0x080fe40007fde0ff */
[----:B------:R-:W3:Y:S01]  /*dc40*/  LDC R4, c[0x0][0x278] ;  /* 0x00009e00ff047b82 */ /* 0x000ee20000000800 */
[----:B--2---:R-:W-:Y:S01]  /*dc50*/  IMAD R37, R0, 0xd6, RZ ;  /* 0x000000d600257824 */ /* 0x004fe200078e02ff */
[----:B------:R-:W-:Y:S01]  /*dc60*/  LEA.HI.X.SX32 R31, R31, R73, 0x1, P6 ;  /* 0x000000491f1f7211 */ /* 0x000fe200030f0eff */
[----:B------:R2:W-:Y:S01]  /*dc70*/  STG.E.U16 desc[UR40][R34.64], R18 ;  /* 0x0000001222007986 */ /* 0x0005e2000c101528 */
[----:B0-----:R-:W-:Y:S01]  /*dc80*/  IMAD R27, R75, 0x6b, RZ ;  /* 0x0000006b4b1b7824 */ /* 0x001fe200078e02ff */
[----:B------:R-:W-:Y:S02]  /*dc90*/  PRMT R24, R66, 0x7632, R24 ;  /* 0x0000763242187816 */ /* 0x000fe40000000018 */
[----:B------:R3:W-:Y:S01]  /*dca0*/  STG.E.U16 desc[UR40][R30.64], R65 ;  /* 0x000000411e007986 */ /* 0x0007e2000c101528 */
[----:B------:R-:W0:Y:S01]  /*dcb0*/  LDC R6, c[0x0][0x278] ;  /* 0x00009e00ff067b82 */ /* 0x000e220000000800 */
[----:B-1----:R-:W-:Y:S01]  /*dcc0*/  IMAD R39, R10, 0xd8, RZ ;  /* 0x000000d80a277824 */ /* 0x002fe200078e02ff */
[----:B------:R-:W-:Y:S01]  /*dcd0*/  IADD3 R26, P5, R37, R72, RZ ;  /* 0x00000048251a7210 */ /* 0x000fe20007fbe0ff */
[----:B----4-:R-:W-:-:S03]  /*dce0*/  IMAD R29, R75, 0x6d, RZ ;  /* 0x0000006d4b1d7824 */ /* 0x010fc600078e02ff */
[-C--:B------:R-:W-:Y:S02]  /*dcf0*/  LEA.HI.X.SX32 R27, R27, R73.reuse, 0x1, P5 ;  /* 0x000000491b1b7211 */ /* 0x080fe400028f0eff */
[----:B------:R-:W1:Y:S01]  /*dd00*/  LDC R8, c[0x0][0x278] ;  /* 0x00009e00ff087b82 */ /* 0x000e620000000800 */
[----:B--2---:R-:W-:Y:S01]  /*dd10*/  IADD3 R18, P4, R39, R72, RZ ;  /* 0x0000004827127210 */ /* 0x004fe20007f9e0ff */
[----:B---3--:R-:W-:Y:S01]  /*dd20*/  IMAD R31, R16, 0xdc, RZ ;  /* 0x000000dc101f7824 */ /* 0x008fe200078e02ff */
[----:B------:R2:W-:Y:S02]  /*dd30*/  STG.E.U16 desc[UR40][R26.64], R22 ;  /* 0x000000161a007986 */ /* 0x0005e4000c101528 */
[----:B------:R-:W-:-:S03]  /*dd40*/  LEA.HI.X.SX32 R19, R19, R73, 0x1, P4 ;  /* 0x0000004913137211 */ /* 0x000fc600020f0eff */
[----:B------:R-:W3:Y:S01]  /*dd50*/  LDC R0, c[0x0][0x278] ;  /* 0x00009e00ff007b82 */ /* 0x000ee20000000800 */
[----:B------:R-:W-:Y:S01]  /*dd60*/  IMAD R35, R4, 0xda, RZ ;  /* 0x000000da04237824 */ /* 0x000fe200078e02ff */
[-C--:B------:R-:W-:Y:S01]  /*dd70*/  IADD3 R30, P6, R31, R72.reuse, RZ ;  /* 0x000000481f1e7210 */ /* 0x080fe20007fde0ff */
[----:B------:R4:W-:Y:S03]  /*dd80*/  STG.E.U16 desc[UR40][R18.64], R66 ;  /* 0x0000004212007986 */ /* 0x0009e6000c101528 */
[----:B------:R-:W-:Y:S02]  /*dd90*/  IADD3 R28, P5, R35, R72, RZ ;  /* 0x00000048231c7210 */ /* 0x000fe40007fbe0ff */
[----:B------:R-:W3:Y:S01]  /*dda0*/  LDC R20, c[0x0][0x278] ;  /* 0x00009e00ff147b82 */ /* 0x000ee20000000800 */
[-C--:B------:R-:W-:Y:S01]  /*ddb0*/  LEA.HI.X.SX32 R31, R33, R73.reuse, 0x1, P6 ;  /* 0x00000049211f7211 */ /* 0x080fe200030f0eff */
[----:B0-----:R-:W-:Y:S01]  /*ddc0*/  IMAD R33, R6, 0xde, RZ ;  /* 0x000000de06217824 */ /* 0x001fe200078e02ff */
[----:B------:R-:W-:Y:S01]  /*ddd0*/  LEA.HI.X.SX32 R29, R29, R73, 0x1, P5 ;  /* 0x000000491d1d7211 */ /* 0x000fe200028f0eff */
[----:B--2---:R-:W-:-:S03]  /*dde0*/  IMAD R27, R75, 0x6f, RZ ;  /* 0x0000006f4b1b7824 */ /* 0x004fc600078e02ff */
[-C--:B----4-:R-:W-:Y:S01]  /*ddf0*/  IADD3 R18, P5, R33, R72.reuse, RZ ;  /* 0x0000004821127210 */ /* 0x090fe20007fbe0ff */
[----:B------:R-:W0:Y:S01]  /*de00*/  LDC R4, c[0x0][0x278] ;  /* 0x00009e00ff047b82 */ /* 0x000e220000000800 */
[----:B------:R3:W-:Y:S01]  /*de10*/  STG.E.U16 desc[UR40][R28.64], R24 ;  /* 0x000000181c007986 */ /* 0x0007e2000c101528 */
[----:B-1----:R-:W-:Y:S01]  /*de20*/  IMAD R35, R8, 0xe0, RZ ;  /* 0x000000e008237824 */ /* 0x002fe200078e02ff */
[-C--:B------:R-:W-:Y:S01]  /*de30*/  LEA.HI.X.SX32 R19, R27, R73.reuse, 0x1, P5 ;  /* 0x000000491b137211 */ /* 0x080fe200028f0eff */
[----:B------:R-:W-:Y:S01]  /*de40*/  IMAD R27, R75, 0x71, RZ ;  /* 0x000000714b1b7824 */ /* 0x000fe200078e02ff */
[----:B------:R-:W-:Y:S02]  /*de50*/  STG.E.U16 desc[UR40][R30.64], R67 ;  /* 0x000000431e007986 */ /* 0x000fe4000c101528 */
[----:B------:R-:W-:Y:S01]  /*de60*/  IADD3 R22, P4, R35, R72, RZ ;  /* 0x0000004823167210 */ /* 0x000fe20007f9e0ff */
[----:B------:R-:W1:Y:S01]  /*de70*/  LDC R10, c[0x0][0x278] ;  /* 0x00009e00ff0a7b82 */ /* 0x000e620000000800 */
[----:B------:R2:W-:Y:S02]  /*de80*/  STG.E.U16 desc[UR40][R18.64], R32 ;  /* 0x0000002012007986 */ /* 0x0005e4000c101528 */
[----:B------:R-:W-:Y:S01]  /*de90*/  LEA.HI.X.SX32 R23, R23, R73, 0x1, P4 ;  /* 0x0000004917177211 */ /* 0x000fe200020f0eff */
[----:B---3--:R-:W-:-:S04]  /*dea0*/  IMAD R29, R0, 0xe2, RZ ;  /* 0x000000e2001d7824 */ /* 0x008fc800078e02ff */
[----:B------:R-:W3:Y:S01]  /*deb0*/  LDC R6, c[0x0][0x278] ;  /* 0x00009e00ff067b82 */ /* 0x000ee20000000800 */
[----:B------:R-:W-:Y:S01]  /*dec0*/  IMAD R33, R20, 0xe4, RZ ;  /* 0x000000e414217824 */ /* 0x000fe200078e02ff */
[-C--:B------:R-:W-:Y:S01]  /*ded0*/  IADD3 R26, P5, R29, R72.reuse, RZ ;  /* 0x000000481d1a7210 */ /* 0x080fe20007fbe0ff */
[----:B------:R4:W-:Y:S01]  /*dee0*/  STG.E.U16 desc[UR40][R22.64], R68 ;  /* 0x0000004416007986 */ /* 0x0009e2000c101528 */
[----:B------:R-:W-:Y:S01]  /*def0*/  PRMT R20, R68, 0x7632, R20 ;  /* 0x0000763244147816 */ /* 0x000fe20000000014 */
[----:B--2---:R-:W-:Y:S01]  /*df00*/  IMAD R19, R75, 0x73, RZ ;  /* 0x000000734b137824 */ /* 0x004fe200078e02ff */
[----:B------:R-:W-:Y:S02]  /*df10*/  IADD3 R24, P6, R33, R72, RZ ;  /* 0x0000004821187210 */ /* 0x000fe40007fde0ff */
[----:B------:R-:W2:Y:S01]  /*df20*/  LDC R16, c[0x0][0x278] ;  /* 0x00009e00ff107b82 */ /* 0x000ea20000000800 */
[-C--:B------:R-:W-:Y:S01]  /*df30*/  LEA.HI.X.SX32 R27, R27, R73.reuse, 0x1, P5 ;  /* 0x000000491b1b7211 */ /* 0x080fe200028f0eff */
[----:B0-----:R-:W-:Y:S01]  /*df40*/  IMAD R29, R4, 0xe6, RZ ;  /* 0x000000e6041d7824 */ /* 0x001fe200078e02ff */
[----:B------:R-:W-:-:S02]  /*df50*/  LEA.HI.X.SX32 R25, R25, R73, 0x1, P6 ;  /* 0x0000004919197211 */ /* 0x000fc400030f0eff */
[----:B------:R-:W-:Y:S01]  /*df60*/  PRMT R30, R69, 0x7632, R30 ;  /* 0x00007632451e7816 */ /* 0x000fe2000000001e */
[----:B------:R-:W-:Y:S01]  /*df70*/  STG.E.U16 desc[UR40][R26.64], R20 ;  /* 0x000000141a007986 */ /* 0x000fe2000c101528 */
[-C--:B------:R-:W-:Y:S01]  /*df80*/  IADD3 R18, P5, R29, R72.reuse, RZ ;  /* 0x000000481d127210 */ /* 0x080fe20007fbe0ff */
[----:B------:R-:W0:Y:S01]  /*df90*/  LDC R0, c[0x0][0x278] ;  /* 0x00009e00ff007b82 */ /* 0x000e220000000800 */
[----:B-1----:R-:W-:Y:S01]  /*dfa0*/  IMAD R31, R10, 0xe8, RZ ;  /* 0x000000e80a1f7824 */ /* 0x002fe200078e02ff */
[----:B------:R-:W-:Y:S01]  /*dfb0*/  STG.E.U16 desc[UR40][R24.64], R69 ;  /* 0x0000004518007986 */ /* 0x000fe2000c101528 */
[-C--:B------:R-:W-:Y:S01]  /*dfc0*/  LEA.HI.X.SX32 R19, R19, R73.reuse, 0x1, P5 ;  /* 0x0000004913137211 */ /* 0x080fe200028f0eff */
[----:B----4-:R-:W-:Y:S01]  /*dfd0*/  IMAD R23, R75, 0x75, RZ ;  /* 0x000000754b177824 */ /* 0x010fe200078e02ff */
[----:B------:R-:W-:Y:S01]  /*dfe0*/  PRMT R10, R70, 0x7632, R10 ;  /* 0x00007632460a7816 */ /* 0x000fe2000000000a */
[----:B------:R1:W4:Y:S01]  /*dff0*/  LDS.128 R24, [R15] ;  /* 0x000000000f187984 */ /* 0x0003220000000c00 */
[----:B------:R-:W-:Y:S01]  /*e000*/  PRMT R32, R71, 0x7632, R32 ;  /* 0x0000763247207816 */ /* 0x000fe20000000020 */
[----:B------:R-:W4:Y:S01]  /*e010*/  LDC R4, c[0x0][0x278] ;  /* 0x00009e00ff047b82 */ /* 0x000f220000000800 */
[----:B---3--:R-:W-:Y:S01]  /*e020*/  IMAD R33, R6, 0xea, RZ ;  /* 0x000000ea06217824 */ /* 0x008fe200078e02ff */
[-C--:B------:R-:W-:Y:S01]  /*e030*/  IADD3 R6, P4, R31, R72.reuse, RZ ;  /* 0x000000481f067210 */ /* 0x080fe20007f9e0ff */
[----:B------:R3:W-:Y:S03]  /*e040*/  STG.E.U16 desc[UR40][R18.64], R30 ;  /* 0x0000001e12007986 */ /* 0x0007e6000c101528 */
[----:B------:R-:W-:Y:S01]  /*e050*/  IADD3 R22, P5, R33, R72, RZ ;  /* 0x0000004821167210 */ /* 0x000fe20007fbe0ff */
[----:B-1----:R-:W-:Y:S01]  /*e060*/  IMAD R15, R75, 0x77, RZ ;  /* 0x000000774b0f7824 */ /* 0x002fe200078e02ff */
[----:B------:R-:W1:Y:S01]  /*e070*/  LDC R8, c[0x0][0x278] ;  /* 0x00009e00ff087b82 */ /* 0x000e620000000800 */
[----:B--2---:R-:W-:Y:S01]  /*e080*/  IMAD R29, R16, 0xec, RZ ;  /* 0x000000ec101d7824 */ /* 0x004fe200078e02ff */
[----:B------:R-:W-:-:S02]  /*e090*/  LEA.HI.X.SX32 R7, R7, R73, 0x1, P4 ;  /* 0x0000004907077211 */ /* 0x000fc400020f0eff */
[-C--:B------:R-:W-:Y:S02]  /*e0a0*/  LEA.HI.X.SX32 R23, R23, R73.reuse, 0x1, P5 ;  /* 0x0000004917177211 */ /* 0x080fe400028f0eff */
[-C--:B------:R-:W-:Y:S01]  /*e0b0*/  IADD3 R20, P6, R29, R72.reuse, RZ ;  /* 0x000000481d147210 */ /* 0x080fe20007fde0ff */
[----:B------:R-:W-:Y:S01]  /*e0c0*/  STG.E.U16 desc[UR40][R6.64], R70 ;  /* 0x0000004606007986 */ /* 0x000fe2000c101528 */
[----:B------:R-:W2:Y:S01]  /*e0d0*/  LDC R28, c[0x0][0x278] ;  /* 0x00009e00ff1c7b82 */ /* 0x000ea20000000800 */
[----:B0-----:R-:W-:Y:S01]  /*e0e0*/  IMAD R31, R0, 0xee, RZ ;  /* 0x000000ee001f7824 */ /* 0x001fe200078e02ff */
[----:B------:R-:W-:Y:S01]  /*e0f0*/  LEA.HI.X.SX32 R21, R21, R73, 0x1, P6 ;  /* 0x0000004915157211 */ /* 0x000fe200030f0eff */
[----:B------:R-:W-:Y:S03]  /*e100*/  STG.E.U16 desc[UR40][R22.64], R10 ;  /* 0x0000000a16007986 */ /* 0x000fe6000c101528 */
[----:B---3--:R-:W-:Y:S01]  /*e110*/  IADD3 R18, P4, R31, R72, RZ ;  /* 0x000000481f127210 */ /* 0x008fe20007f9e0ff */
[----:B------:R4:W-:Y:S01]  /*e120*/  STG.E.U16 desc[UR40][R20.64], R71 ;  /* 0x0000004714007986 */ /* 0x0009e2000c101528 */
[----:B------:R-:W0:Y:S08]  /*e130*/  LDC R16, c[0x0][0x278] ;  /* 0x00009e00ff107b82 */ /* 0x000e300000000800 */
[----:B------:R-:W3:Y:S01]  /*e140*/  LDC R0, c[0x0][0x278] ;  /* 0x00009e00ff007b82 */ /* 0x000ee20000000800 */
[----:B-1----:R-:W-:-:S02]  /*e150*/  IMAD R19, R8, 0xf0, RZ ;  /* 0x000000f008137824 */ /* 0x002fc400078e02ff */
[----:B----4-:R-:W-:-:S03]  /*e160*/  IMAD R21, R4, 0xf4, RZ ;  /* 0x000000f404157824 */ /* 0x010fc600078e02ff */
[----:B------:R-:W-:Y:S02]  /*e170*/  IADD3 R6, P5, R19, R72, RZ ;  /* 0x0000004813067210 */ /* 0x000fe40007fbe0ff */
[----:B------:R-:W1:Y:S01]  /*e180*/  LDC R29, c[0x0][0x278] ;  /* 0x00009e00ff1d7b82 */ /* 0x000e620000000800 */
[----:B--2---:R-:W-:Y:S01]  /*e190*/  IMAD R7, R28, 0xf2, RZ ;  /* 0x000000f21c077824 */ /* 0x004fe200078e02ff */
[----:B------:R-:W-:Y:S01]  /*e1a0*/  LEA.HI.X.SX32 R19, R15, R73, 0x1, P4 ;  /* 0x000000490f137211 */ /* 0x000fe200020f0eff */
[----:B------:R-:W-:-:S03]  /*e1b0*/  IMAD R15, R75, 0x79, RZ ;  /* 0x000000794b0f7824 */ /* 0x000fc600078e02ff */
[-C--:B------:R-:W-:Y:S01]  /*e1c0*/  IADD3 R10, P4, R7, R72.reuse, RZ ;  /* 0x00000048070a7210 */ /* 0x080fe20007f9e0ff */
[----:B------:R2:W-:Y:S01]  /*e1d0*/  STG.E.U16 desc[UR40][R18.64], R32 ;  /* 0x0000002012007986 */ /* 0x0005e2000c101528 */
[----:B------:R-:W4:Y:S01]  /*e1e0*/  LDC R30, c[0x0][0x278] ;  /* 0x00009e00ff1e7b82 */ /* 0x000f220000000800 */
[-C--:B------:R-:W-:Y:S02]  /*e1f0*/  LEA.HI.X.SX32 R7, R11, R73.reuse, 0x1, P5 ;  /* 0x000000490b077211 */ /* 0x080fe400028f0eff */
[----:B------:R-:W-:Y:S01]  /*e200*/  IADD3 R8, P5, R21, R72, RZ ;  /* 0x0000004815087210 */ /* 0x000fe20007fbe0ff */
[----:B0-----:R-:W-:Y:S01]  /*e210*/  IMAD R21, R16, 0xf6, RZ ;  /* 0x000000f610157824 */ /* 0x001fe200078e02ff */
[-C--:B------:R-:W-:Y:S01]  /*e220*/  LEA.HI.X.SX32 R11, R15, R73.reuse, 0x1, P4 ;  /* 0x000000490f0b7211 */ /* 0x080fe200020f0eff */
[----:B------:R-:W-:Y:S01]  /*e230*/  IMAD R15, R75, 0x7b, RZ ;  /* 0x0000007b4b0f7824 */ /* 0x000fe200078e02ff */
[----:B------:R0:W-:Y:S01]  /*e240*/  STG.E.U16 desc[UR40][R6.64], R24 ;  /* 0x0000001806007986 */ /* 0x0001e2000c101528 */
[----:B------:R-:W4:Y:S01]  /*e250*/  LDC R4, c[0x0][0x278] ;  /* 0x00009e00ff047b82 */ /* 0x000f220000000800 */
[----:B---3--:R-:W-:Y:S01]  /*e260*/  IMAD R23, R0, 0xf8, RZ ;  /* 0x000000f800177824 */ /* 0x008fe200078e02ff */
[----:B------:R-:W-:-:S02]  /*e270*/  LEA.HI.X.SX32 R9, R9, R73, 0x1, P5 ;  /* 0x0000004909097211 */ /* 0x000fc400028f0eff */
[----:B--2---:R-:W-:Y:S02]  /*e280*/  PRMT R19, R24, 0x7632, R19 ;  /* 0x0000763218137816 */ /* 0x004fe40000000013 */
[-C--:B------:R-:W-:Y:S01]  /*e290*/  IADD3 R18, P4, R21, R72.reuse, RZ ;  /* 0x0000004815127210 */ /* 0x080fe20007f9e0ff */
[----:B-1----:R-:W-:Y:S02]  /*e2a0*/  IMAD R29, R29, 0xfa, RZ ;  /* 0x000000fa1d1d7824 */ /* 0x002fe400078e02ff */
[----:B------:R1:W-:Y:S01]  /*e2b0*/  STG.E.U16 desc[UR40][R10.64], R19 ;  /* 0x000000130a007986 */ /* 0x0003e2000c101528 */
[----:B------:R-:W-:Y:S02]  /*e2c0*/  FSEL R0, R87, -INF , P0 ;  /* 0xff80000057007808 */ /* 0x000fe40000000000 */
[----:B0-----:R-:W-:Y:S01]  /*e2d0*/  IADD3 R6, P5, R23, R72, RZ ;  /* 0x0000004817067210 */ /* 0x001fe20007fbe0ff */
[----:B------:R0:W-:Y:S03]  /*e2e0*/  STG.E.U16 desc[UR40][R8.64], R25 ;  /* 0x0000001908007986 */ /* 0x0001e6000c101528 */
[----:B------:R-:W-:-:S02]  /*e2f0*/  LEA.HI.X.SX32 R7, R3, R73, 0x1, P5 ;  /* 0x0000004903077211 */ /* 0x000fc400028f0eff */
[-C--:B-1----:R-:W-:Y:S01]  /*e300*/  LEA.HI.X.SX32 R19, R15, R73.reuse, 0x1, P4 ;  /* 0x000000490f137211 */ /* 0x082fe200020f0eff */
[----:B----4-:R-:W-:Y:S01]  /*e310*/  IMAD R11, R30, 0xfc, RZ ;  /* 0x000000fc1e0b7824 */ /* 0x010fe200078e02ff */
[-C--:B------:R-:W-:Y:S01]  /*e320*/  IADD3 R10, P4, R29, R72.reuse, RZ ;  /* 0x000000481d0a7210 */ /* 0x080fe20007f9e0ff */
[----:B------:R-:W-:Y:S01]  /*e330*/  IMAD R15, R75, 0x7d, RZ ;  /* 0x0000007d4b0f7824 */ /* 0x000fe200078e02ff */
[----:B0-----:R-:W-:Y:S01]  /*e340*/  PRMT R9, R25, 0x7632, R9 ;  /* 0x0000763219097816 */ /* 0x001fe20000000009 */
[----:B------:R-:W-:Y:S01]  /*e350*/  IMAD R3, R4, 0xfe, RZ ;  /* 0x000000fe04037824 */ /* 0x000fe200078e02ff */
[----:B------:R-:W-:Y:S01]  /*e360*/  IADD3 R8, P5, R11, R72, RZ ;  /* 0x000000480b087210 */ /* 0x000fe20007fbe0ff */
[----:B------:R-:W-:Y:S01]  /*e370*/  IMAD R75, R75, 0x7f, RZ ;  /* 0x0000007f4b4b7824 */ /* 0x000fe200078e02ff */
[----:B------:R-:W-:Y:S01]  /*e380*/  LEA.HI.X.SX32 R11, R15, R73, 0x1, P4 ;  /* 0x000000490f0b7211 */ /* 0x000fe200020f0eff */
[----:B------:R0:W-:Y:S01]  /*e390*/  STG.E.U16 desc[UR40][R18.64], R9 ;  /* 0x0000000912007986 */ /* 0x0001e2000c101528 */
[----:B------:R-:W-:-:S02]  /*e3a0*/  PRMT R15, R26, 0x7632, R15 ;  /* 0x000076321a0f7816 */ /* 0x000fc4000000000f */
[----:B------:R-:W-:Y:S01]  /*e3b0*/  IADD3 R16, P4, R3, R72, RZ ;  /* 0x0000004803107210 */ /* 0x000fe20007f9e0ff */
[----:B------:R-:W-:Y:S01]  /*e3c0*/  STG.E.U16 desc[UR40][R6.64], R26 ;  /* 0x0000001a06007986 */ /* 0x000fe2000c101528 */
[----:B------:R-:W-:Y:S02]  /*e3d0*/  FSEL R3, R86, -INF , P3 ;  /* 0xff80000056037808 */ /* 0x000fe40001800000 */
[----:B------:R-:W-:Y:S01]  /*e3e0*/  SHF.L.U32 R4, R224, 0x1, RZ ;  /* 0x00000001e0047819 */ /* 0x000fe200000006ff */
[----:B------:R1:W-:Y:S02]  /*e3f0*/  STG.E.U16 desc[UR40][R10.64], R15 ;  /* 0x0000000f0a007986 */ /* 0x0003e4000c101528 */
[----:B------:R-:W-:Y:S01]  /*e400*/  FFMA R14, R3, 0.69314718246459960938, R14 ;  /* 0x3f317218030e7823 */ /* 0x000fe2000000000e */
[----:B------:R-:W-:Y:S02]  /*e410*/  LOP3.LUT R3, R4, 0x1f8, RZ, 0xc0, !PT ;  /* 0x000001f804037812 */ /* 0x000fe400078ec0ff */
[----:B0-----:R-:W-:-:S02]  /*e420*/  LEA.HI.X.SX32 R9, R17, R73, 0x1, P5 ;  /* 0x0000004911097211 */ /* 0x001fc400028f0eff */
[----:B------:R-:W-:-:S03]  /*e430*/  LEA.HI.X.SX32 R17, R75, R73, 0x1, P4 ;  /* 0x000000494b117211 */ /* 0x000fc600020f0eff */
[----:B------:R0:W-:Y:S01]  /*e440*/  STG.E.U16 desc[UR40][R8.64], R27 ;  /* 0x0000001b08007986 */ /* 0x0001e2000c101528 */
[----:B-1----:R-:W-:Y:S01]  /*e450*/  PRMT R11, R27, 0x7632, R11 ;  /* 0x000076321b0b7816 */ /* 0x002fe2000000000b */
[----:B------:R-:W-:Y:S01]  /*e460*/  FFMA R15, R82, 0.69314718246459960938, R13 ;  /* 0x3f317218520f7823 */ /* 0x000fe2000000000d */
[----:B------:R-:W-:Y:S01]  /*e470*/  FFMA R13, R0, 0.69314718246459960938, R5 ;  /* 0x3f317218000d7823 */ /* 0x000fe20000000005 */
[C---:B------:R-:W-:Y:S01]  /*e480*/  SHF.L.U32 R5, R222.reuse, 0x2, RZ ;  /* 0x00000002de057819 */ /* 0x040fe200000006ff */
[----:B------:R-:W-:Y:S01]  /*e490*/  IMAD.HI R0, R222, 0x4, RZ ;  /* 0x00000004de007827 */ /* 0x000fe200078e02ff */
[----:B------:R-:W-:Y:S01]  /*e4a0*/  STG.E.U16 desc[UR40][R16.64], R11 ;  /* 0x0000000b10007986 */ /* 0x000fe2000c101528 */
[----:B------:R-:W-:Y:S08]  /*e4b0*/  BAR.SYNC.DEFER_BLOCKING 0x0 ;  /* 0x0000000000007b1d */ /* 0x000ff00000010000 */
[----:B0-----:R-:W0:Y:S01]  /*e4c0*/  LDC.64 R8, c[0x0][0x230] ;  /* 0x00008c00ff087b82 */ /* 0x001e220000000a00 */
[----:B------:R-:W-:Y:S04]  /*e4d0*/  STS.64 [R3+UR7], R14 ;  /* 0x0000000e03007988 */ /* 0x000fe80008000a07 */
[----:B------:R-:W-:Y:S03]  /*e4e0*/  STS.64 [R3+UR7+0x200], R12 ;  /* 0x0002000c03007988 */ /* 0x000fe60008000a07 */
[----:B------:R-:W-:Y:S01]  /*e4f0*/  BAR.SYNC.DEFER_BLOCKING 0x0 ;  /* 0x0000000000007b1d */ /* 0x000fe20000010000 */
[----:B0-----:R-:W-:-:S04]  /*e500*/  IADD3 R4, P0, P1, R5, UR6, R8 ;  /* 0x0000000605047c10 */ /* 0x001fc8000f91e008 */
[----:B------:R-:W-:Y:S01]  /*e510*/  IADD3.X R5, R0, UR5, R9, P0, P1 ;  /* 0x0000000500057c10 */ /* 0x000fe200087e2409 */
[----:B------:R-:W0:Y:S04]  /*e520*/  LDS R7, [R2] ;  /* 0x0000000002077984 */ /* 0x000e280000000800 */
[----:B0-----:R-:W-:Y:S01]  /*e530*/  STG.E desc[UR40][R4.64], R7 ;  /* 0x0000000704007986 */ /* 0x001fe2000c101928 */
[----:B------:R-:W-:Y:S05]  /*e540*/  EXIT ;  /* 0x000000000000794d */ /* 0x000fea0003800000 */
.L_x_2:
[----:B------:R-:W-:-:S00]  /*e550*/  BRA `(.L_x_2) ;  /* 0xfffffffc00fc7947 */ /* 0x000fc0000383ffff */
[----:B------:R-:W-:-:S00]  /*e560*/  NOP ;  /* 0x0000000000007918 */ /* 0x000fc00000000000 */
        /* <DEDUP_REMOVED lines=9> */
.L_x_3:


//--------------------- .nv.global.init           --------------------------
	.section	.nv.global.init,"aw",@progbits
.nv.global.init:
	.type		_$_str,@object
	.size		_$_str,(.L_0 - _$_str)
_$_str:
        /*0000*/ 	.byte	0x5f, 0x5f, 0x43, 0x55, 0x44, 0x41, 0x5f, 0x46, 0x54, 0x5a, 0x00
.L_0:


//--------------------- .nv.shared.attn_fwd       --------------------------
	.section	.nv.shared.attn_fwd,"aw",@nobits
	.sectionflags	@""
	.align	16
	.zero		1024


//--------------------- .nv.shared.reserved.0     --------------------------
	.section	.nv.shared.reserved.0,"aw",@nobits
	.weak		__nv_reservedSMEM_offset_0_alias
	.size		__nv_reservedSMEM_offset_0_alias, 0, 0
	.other		__nv_reservedSMEM_offset_0_alias,@"STO_CUDA_RESERVED_SHARED STV_DEFAULT"
__nv_reservedSMEM_offset_0_alias:
	.zero		0


//--------------------- .nv.constant0.attn_fwd    --------------------------
	.section	.nv.constant0.attn_fwd,"a",@progbits
	.sectionflags	@""
	.align	4
.nv.constant0.attn_fwd:
	.zero		664


//--------------------- SYMBOLS --------------------------

	.type		.nv.reservedSmem.offset0,@object
	.size		.nv.reservedSmem.offset0,0x4
